	.target	sm_90a

	.elftype	@"ET_EXEC"


//--------------------- .note.nv.tkinfo           --------------------------
	.section	.note.nv.tkinfo,"",@"SHT_NOTE"
	.sectionflags	@"SHF_NOTE_NV_TKINFO"
	.tkinfo
        /*0018*/ 	.word	0x00000002
        /*0030*/ 	.string	""
        /*0030*/ 	.string	"ptxas"
        /*0030*/ 	.string	"Cuda compilation tools, release 13.0, V13.0.88"
        /*0030*/ 	.string	"Build cuda_13.0.r13.0/compiler.36424714_0"
        /*0030*/ 	.string	"-v  -suppress-debug-info  -lineinfo  -arch sm_90a "



//--------------------- .note.nv.cuinfo           --------------------------
	.section	.note.nv.cuinfo,"",@"SHT_NOTE"
	.sectionflags	@"SHF_NOTE_NV_CUINFO"
        /*0018*/ 	.short	0x0002
        /*001a*/ 	.short	0x005a
        /*001c*/ 	.short	0x0082
	.zero		2


//--------------------- .nv.info                  --------------------------
	.section	.nv.info,"",@"SHT_CUDA_INFO"
	.align	4


	//----- nvinfo : EIATTR_REGCOUNT
	.align		4
        /*0000*/ 	.byte	0x04, 0x2f
        /*0002*/ 	.short	(.L_1 - .L_0)
	.align		4
.L_0:
        /*0004*/ 	.word	index@(matmul_kernel)
        /*0008*/ 	.word	0x000000ff


	//----- nvinfo : EIATTR_FRAME_SIZE
	.align		4
.L_1:
        /*000c*/ 	.byte	0x04, 0x11
        /*000e*/ 	.short	(.L_3 - .L_2)
	.align		4
.L_2:
        /*0010*/ 	.word	index@(matmul_kernel)
        /*0014*/ 	.word	0x000005d0


	//----- nvinfo : EIATTR_MIN_STACK_SIZE
	.align		4
.L_3:
        /*0018*/ 	.byte	0x04, 0x12
        /*001a*/ 	.short	(.L_5 - .L_4)
	.align		4
.L_4:
        /*001c*/ 	.word	index@(matmul_kernel)
        /*0020*/ 	.word	0x000005d0
.L_5:


//--------------------- .nv.compat                --------------------------
	.section	.nv.compat,"",@"SHT_CUDA_COMPAT_INFO"
	.align	4
        /*0000*/ 	.byte	0x02, 0x09, 0x01, 0x00, 0x02, 0x02, 0x04, 0x00, 0x02, 0x05, 0x05, 0x00, 0x03, 0x07, 0x01, 0x01
        /*0010*/ 	.byte	0x02, 0x03, 0x00, 0x00, 0x02, 0x06, 0x01, 0x00, 0x04, 0x0b, 0x08, 0x00, 0x00, 0x00, 0x00, 0x00
        /*0020*/ 	.byte	0x00, 0x00, 0x00, 0x00


//--------------------- .nv.info.matmul_kernel    --------------------------
	.section	.nv.info.matmul_kernel,"",@"SHT_CUDA_INFO"
	.sectionflags	@""
	.align	4


	//----- nvinfo : EIATTR_CUDA_API_VERSION
	.align		4
        /*0000*/ 	.byte	0x04, 0x37
        /*0002*/ 	.short	(.L_7 - .L_6)
.L_6:
        /*0004*/ 	.word	0x00000082


	//----- nvinfo : EIATTR_KPARAM_INFO
	.align		4
.L_7:
        /*0008*/ 	.byte	0x04, 0x17
        /*000a*/ 	.short	(.L_9 - .L_8)
.L_8:
        /*000c*/ 	.word	0x00000000
        /*0010*/ 	.short	0x000d
        /*0012*/ 	.short	0x0048
        /*0014*/ 	.byte	0x00, 0xf4, 0x21, 0x00


	//----- nvinfo : EIATTR_KPARAM_INFO
	.align		4
.L_9:
        /*0018*/ 	.byte	0x04, 0x17
        /*001a*/ 	.short	(.L_11 - .L_10)
.L_10:
        /*001c*/ 	.word	0x00000000
        /*0020*/ 	.short	0x000c
        /*0022*/ 	.short	0x0040
        /*0024*/ 	.byte	0x00, 0xf4, 0x21, 0x00


	//----- nvinfo : EIATTR_KPARAM_INFO
	.align		4
.L_11:
        /*0028*/ 	.byte	0x04, 0x17
        /*002a*/ 	.short	(.L_13 - .L_12)
.L_12:
        /*002c*/ 	.word	0x00000000
        /*0030*/ 	.short	0x000b
        /*0032*/ 	.short	0x0038
        /*0034*/ 	.byte	0x00, 0xf0, 0x11, 0x00


	//----- nvinfo : EIATTR_KPARAM_INFO
	.align		4
.L_13:
        /*0038*/ 	.byte	0x04, 0x17
        /*003a*/ 	.short	(.L_15 - .L_14)
.L_14:
        /*003c*/ 	.word	0x00000000
        /*0040*/ 	.short	0x000a
        /*0042*/ 	.short	0x0034
        /*0044*/ 	.byte	0x00, 0xf0, 0x11, 0x00


	//----- nvinfo : EIATTR_KPARAM_INFO
	.align		4
.L_15:
        /*0048*/ 	.byte	0x04, 0x17
        /*004a*/ 	.short	(.L_17 - .L_16)
.L_16:
        /*004c*/ 	.word	0x00000000
        /*0050*/ 	.short	0x0009
        /*0052*/ 	.short	0x0030
        /*0054*/ 	.byte	0x00, 0xf0, 0x11, 0x00


	//----- nvinfo : EIATTR_KPARAM_INFO
	.align		4
.L_17:
        /*0058*/ 	.byte	0x04, 0x17
        /*005a*/ 	.short	(.L_19 - .L_18)
.L_18:
        /*005c*/ 	.word	0x00000000
        /*0060*/ 	.short	0x0008
        /*0062*/ 	.short	0x002c
        /*0064*/ 	.byte	0x00, 0xf0, 0x11, 0x00


	//----- nvinfo : EIATTR_KPARAM_INFO
	.align		4
.L_19:
        /*0068*/ 	.byte	0x04, 0x17
        /*006a*/ 	.short	(.L_21 - .L_20)
.L_20:
        /*006c*/ 	.word	0x00000000
        /*0070*/ 	.short	0x0007
        /*0072*/ 	.short	0x0028
        /*0074*/ 	.byte	0x00, 0xf0, 0x11, 0x00


	//----- nvinfo : EIATTR_KPARAM_INFO
	.align		4
.L_21:
        /*0078*/ 	.byte	0x04, 0x17
        /*007a*/ 	.short	(.L_23 - .L_22)
.L_22:
        /*007c*/ 	.word	0x00000000
        /*0080*/ 	.short	0x0006
        /*0082*/ 	.short	0x0024
        /*0084*/ 	.byte	0x00, 0xf0, 0x11, 0x00


	//----- nvinfo : EIATTR_KPARAM_INFO
	.align		4
.L_23:
        /*0088*/ 	.byte	0x04, 0x17
        /*008a*/ 	.short	(.L_25 - .L_24)
.L_24:
        /*008c*/ 	.word	0x00000000
        /*0090*/ 	.short	0x0005
        /*0092*/ 	.short	0x0020
        /*0094*/ 	.byte	0x00, 0xf0, 0x11, 0x00


	//----- nvinfo : EIATTR_KPARAM_INFO
	.align		4
.L_25:
        /*0098*/ 	.byte	0x04, 0x17
        /*009a*/ 	.short	(.L_27 - .L_26)
.L_26:
        /*009c*/ 	.word	0x00000000
        /*00a0*/ 	.short	0x0004
        /*00a2*/ 	.short	0x001c
        /*00a4*/ 	.byte	0x00, 0xf0, 0x11, 0x00


	//----- nvinfo : EIATTR_KPARAM_INFO
	.align		4
.L_27:
        /*00a8*/ 	.byte	0x04, 0x17
        /*00aa*/ 	.short	(.L_29 - .L_28)
.L_28:
        /*00ac*/ 	.word	0x00000000
        /*00b0*/ 	.short	0x0003
        /*00b2*/ 	.short	0x0018
        /*00b4*/ 	.byte	0x00, 0xf0, 0x11, 0x00


	//----- nvinfo : EIATTR_KPARAM_INFO
	.align		4
.L_29:
        /*00b8*/ 	.byte	0x04, 0x17
        /*00ba*/ 	.short	(.L_31 - .L_30)
.L_30:
        /*00bc*/ 	.word	0x00000000
        /*00c0*/ 	.short	0x0002
        /*00c2*/ 	.short	0x0010
        /*00c4*/ 	.byte	0x00, 0xf4, 0x21, 0x00


	//----- nvinfo : EIATTR_KPARAM_INFO
	.align		4
.L_31:
        /*00c8*/ 	.byte	0x04, 0x17
        /*00ca*/ 	.short	(.L_33 - .L_32)
.L_32:
        /*00cc*/ 	.word	0x00000000
        /*00d0*/ 	.short	0x0001
        /*00d2*/ 	.short	0x0008
        /*00d4*/ 	.byte	0x00, 0xf4, 0x21, 0x00


	//----- nvinfo : EIATTR_KPARAM_INFO
	.align		4
.L_33:
        /*00d8*/ 	.byte	0x04, 0x17
        /*00da*/ 	.short	(.L_35 - .L_34)
.L_34:
        /*00dc*/ 	.word	0x00000000
        /*00e0*/ 	.short	0x0000
        /*00e2*/ 	.short	0x0000
        /*00e4*/ 	.byte	0x00, 0xf4, 0x21, 0x00


	//----- nvinfo : EIATTR_EXPLICIT_CLUSTER
	.align		4
.L_35:
        /*00e8*/ 	.byte	0x01, 0x3e
	.zero		2


	//----- nvinfo : EIATTR_CTA_PER_CLUSTER
	.align		4
        /*00ec*/ 	.byte	0x04, 0x3d
        /*00ee*/ 	.short	(.L_37 - .L_36)
.L_36:
        /*00f0*/ 	.word	0x00000002
        /*00f4*/ 	.word	0x00000001
        /*00f8*/ 	.word	0x00000001


	//----- nvinfo : EIATTR_SPARSE_MMA_MASK
	.align		4
.L_37:
        /*00fc*/ 	.byte	0x03, 0x50
        /*00fe*/ 	.short	0x0000


	//----- nvinfo : EIATTR_MAXREG_COUNT
	.align		4
        /*0100*/ 	.byte	0x03, 0x1b
        /*0102*/ 	.short	0x00ff


	//----- nvinfo : EIATTR_NUM_BARRIERS
	.align		4
        /*0104*/ 	.byte	0x02, 0x4c
        /*0106*/ 	.byte	0x01
	.zero		1


	//----- nvinfo : EIATTR_ANNOTATIONS
	.align		4
        /*0108*/ 	.byte	0x04, 0x55
        /*010a*/ 	.short	(.L_39 - .L_38)


	//   ....[0]....
.L_38:
        /*010c*/ 	.word	0x00000001
        /*0110*/ 	.byte	0xb0, 0x00, 0x00, 0x00, 0x01, 0x00, 0x00, 0x00, 0xa0, 0x06, 0x00, 0x00, 0x01, 0x00, 0x00, 0x00
        /* <DEDUP_REMOVED lines=521> */
        /*21b0*/ 	.byte	0x70, 0x16, 0x01, 0x00, 0x01, 0x00, 0x00, 0x00, 0x90, 0x16, 0x01, 0x00


	//----- nvinfo : EIATTR_MERCURY_ISA_VERSION
	.align		4
.L_39:
        /*21bc*/ 	.byte	0x03, 0x5f
        /*21be*/ 	.short	0x0101


	//----- nvinfo : EIATTR_EXIT_INSTR_OFFSETS
	.align		4
        /*21c0*/ 	.byte	0x04, 0x1c
        /*21c2*/ 	.short	(.L_41 - .L_40)


	//   ....[0]....
.L_40:
        /*21c4*/ 	.word	0x00019010


	//   ....[1]....
        /*21c8*/ 	.word	0x00019030


	//----- nvinfo : EIATTR_REQNTID
	.align		4
.L_41:
        /*21cc*/ 	.byte	0x04, 0x10
        /*21ce*/ 	.short	(.L_43 - .L_42)
.L_42:
        /*21d0*/ 	.word	0x00000080
        /*21d4*/ 	.word	0x00000001
        /*21d8*/ 	.word	0x00000001


	//----- nvinfo : EIATTR_CBANK_PARAM_SIZE
	.align		4
.L_43:
        /*21dc*/ 	.byte	0x03, 0x19
        /*21de*/ 	.short	0x0050


	//----- nvinfo : EIATTR_PARAM_CBANK
	.align		4
        /*21e0*/ 	.byte	0x04, 0x0a
        /*21e2*/ 	.short	(.L_45 - .L_44)
	.align		4
.L_44:
        /*21e4*/ 	.word	index@(.nv.constant0.matmul_kernel)
        /*21e8*/ 	.short	0x0210
        /*21ea*/ 	.short	0x0050


	//----- nvinfo : EIATTR_SW_WAR
	.align		4
.L_45:
        /*21ec*/ 	.byte	0x04, 0x36
        /*21ee*/ 	.short	(.L_47 - .L_46)
.L_46:
        /*21f0*/ 	.word	0x00000008
.L_47:


//--------------------- .nv.callgraph             --------------------------
	.section	.nv.callgraph,"",@"SHT_CUDA_CALLGRAPH"
	.align	4
	.sectionentsize	8
	.align		4
        /*0000*/ 	.word	0x00000000
	.align		4
        /*0004*/ 	.word	0xffffffff
	.align		4
        /*0008*/ 	.word	0x00000000
	.align		4
        /*000c*/ 	.word	0xfffffffe
	.align		4
        /*0010*/ 	.word	0x00000000
	.align		4
        /*0014*/ 	.word	0xfffffffd
	.align		4
        /*0018*/ 	.word	0x00000000
	.align		4
        /*001c*/ 	.word	0xfffffffc


//--------------------- .text.matmul_kernel       --------------------------
	.section	.text.matmul_kernel,"ax",@progbits
	.align	128
        .global         matmul_kernel
        .type           matmul_kernel,@function
        .size           matmul_kernel,(.L_x_3 - matmul_kernel)
        .other          matmul_kernel,@"STO_CUDA_ENTRY STV_DEFAULT"
matmul_kernel:
.text.matmul_kernel:
[----:B------:R-:W1:Y:S08]  /*0000*/  LDC R1, c[0x0][0x28] ;  /* 0x00000a00ff017b82 */ /* 0x000e700000000800 */
[----:B------:R-:W2:Y:S01]  /*0010*/  LDC.64 R2, c[0x0][0x228] ;  /* 0x00008a00ff027b82 */ /* 0x000ea20000000a00 */
[----:B-1----:R-:W-:Y:S01]  /*0020*/  VIADD R1, R1, 0xfffffa30 ;  /* 0xfffffa3001017836 */ /* 0x002fe20000000000 */
[----:B------:R-:W1:Y:S01]  /*0030*/  S2R R14, SR_TID.X ;  /* 0x00000000000e7919 */ /* 0x000e620000002100 */
[----:B------:R-:W-:Y:S01]  /*0040*/  ULDC UR8, c[0x0][0x240] ;  /* 0x0000900000087ab9 */ /* 0x000fe20000000800 */
[----:B------:R-:W-:Y:S01]  /*0050*/  ULDC.64 UR6, c[0x0][0x218] ;  /* 0x0000860000067ab9 */ /* 0x000fe20000000a00 */
[----:B------:R-:W-:Y:S01]  /*0060*/  ULDC.64 UR12, c[0x0][0x208] ;  /* 0x00008200000c7ab9 */ /* 0x000fe20000000a00 */
[----:B------:R-:W3:Y:S02]  /*0070*/  S2R R74, SR_CgaCtaId ;  /* 0x00000000004a7919 */ /* 0x000ee40000008800 */
[----:B------:R-:W4:Y:S08]  /*0080*/  S2UR UR4, SR_CTAID.X ;  /* 0x00000000000479c3 */ /* 0x000f300000002500 */
[----:B------:R-:W5:Y:S01]  /*0090*/  LDC.64 R198, c[0x0][0x230] ;  /* 0x00008c00ffc67b82 */ /* 0x000f620000000a00 */
[----:B--2---:R-:W-:Y:S01]  /*00a0*/  IMAD.MOV.U32 R80, RZ, RZ, R3 ;  /* 0x000000ffff507224 */ /* 0x004fe200078e0003 */
[----:B------:R2:W-:Y:S01]  /*00b0*/  STL.64 [R1+0x350], R2 ;  /* 0x0003500201007387 */ /* 0x0005e20000100a00 */
[----:B------:R-:W-:-:S02]  /*00c0*/  IMAD.MOV.U32 R76, RZ, RZ, R2 ;  /* 0x000000ffff4c7224 */ /* 0x000fc400078e0002 */
[----:B------:R-:W-:Y:S01]  /*00d0*/  VIADD R0, R80, 0x1ff ;  /* 0x000001ff50007836 */ /* 0x000fe20000000000 */
[----:B----4-:R-:W-:Y:S01]  /*00e0*/  I2FP.F32.U32 R5, UR4 ;  /* 0x0000000400057c45 */ /* 0x010fe20008201000 */
[----:B------:R-:W-:Y:S01]  /*00f0*/  ULDC UR4, c[0x0][0x150] ;  /* 0x0000540000047ab9 */ /* 0x000fe20000000800 */
[C---:B-1----:R-:W-:Y:S02]  /*0100*/  LOP3.LUT R200, R14.reuse, 0x7f, RZ, 0xc0, !PT ;  /* 0x0000007f0ec87812 */ /* 0x042fe400078ec0ff */
[C---:B------:R-:W-:Y:S01]  /*0110*/  LOP3.LUT R16, R14.reuse, 0x60, RZ, 0xc0, !PT ;  /* 0x000000600e107812 */ /* 0x040fe200078ec0ff */
[----:B------:R-:W-:Y:S01]  /*0120*/  FMUL R5, R5, UR4 ;  /* 0x0000000405057c20 */ /* 0x000fe20008400000 */
[----:B--2---:R-:W-:Y:S01]  /*0130*/  SHF.R.S32.HI R3, RZ, 0x1f, R0 ;  /* 0x0000001fff037819 */ /* 0x004fe20000011400 */
[----:B------:R-:W-:Y:S01]  /*0140*/  ULDC.64 UR4, c[0x0][0x210] ;  /* 0x0000840000047ab9 */ /* 0x000fe20000000a00 */
[----:B------:R-:W-:Y:S01]  /*0150*/  LOP3.LUT R209, R14, 0x1f, RZ, 0xc0, !PT ;  /* 0x0000001f0ed17812 */ /* 0x000fe200078ec0ff */
[----:B------:R-:W1:Y:S01]  /*0160*/  F2I.U32.TRUNC.NTZ R7, R5 ;  /* 0x0000000500077305 */ /* 0x000e62000020f000 */
[----:B------:R-:W-:Y:S01]  /*0170*/  LEA.HI R3, R3, R0, RZ, 0x9 ;  /* 0x0000000003037211 */ /* 0x000fe200078f48ff */
[----:B-----5:R-:W-:-:S03]  /*0180*/  VIADD R208, R198, 0x1f ;  /* 0x0000001fc6d07836 */ /* 0x020fc60000000000 */
[----:B------:R-:W-:-:S05]  /*0190*/  SHF.R.S32.HI R3, RZ, 0x9, R3 ;  /* 0x00000009ff037819 */ /* 0x000fca0000011403 */
[----:B------:R-:W-:-:S05]  /*01a0*/  IMAD.SHL.U32 R4, R3, 0x8, RZ ;  /* 0x0000000803047824 */ /* 0x000fca00078e00ff */
[-C--:B------:R-:W-:Y:S02]  /*01b0*/  IABS R9, R4.reuse ;  /* 0x0000000400097213 */ /* 0x080fe40000000000 */
[----:B-1----:R-:W-:Y:S02]  /*01c0*/  IABS R13, R7 ;  /* 0x00000007000d7213 */ /* 0x002fe40000000000 */
[----:B------:R-:W1:Y:S08]  /*01d0*/  I2F.RP R0, R9 ;  /* 0x0000000900007306 */ /* 0x000e700000209400 */
[----:B-1----:R-:W1:Y:S02]  /*01e0*/  MUFU.RCP R0, R0 ;  /* 0x0000000000007308 */ /* 0x002e640000001000 */
[----:B-1----:R-:W-:Y:S01]  /*01f0*/  VIADD R2, R0, 0xffffffe ;  /* 0x0ffffffe00027836 */ /* 0x002fe20000000000 */
[----:B------:R-:W-:-:S05]  /*0200*/  IABS R0, R4 ;  /* 0x0000000400007213 */ /* 0x000fca0000000000 */
[----:B------:R1:W2:Y:S01]  /*0210*/  F2I.FTZ.U32.TRUNC.NTZ R3, R2 ;  /* 0x0000000200037305 */ /* 0x0002a2000021f000 */
[----:B------:R-:W-:Y:S02]  /*0220*/  IMAD.MOV R0, RZ, RZ, -R0 ;  /* 0x000000ffff007224 */ /* 0x000fe400078e0a00 */
[----:B-1----:R-:W-:Y:S02]  /*0230*/  IMAD.MOV.U32 R2, RZ, RZ, RZ ;  /* 0x000000ffff027224 */ /* 0x002fe400078e00ff */
[----:B--2---:R-:W-:-:S04]  /*0240*/  IMAD.MOV R6, RZ, RZ, -R3 ;  /* 0x000000ffff067224 */ /* 0x004fc800078e0a03 */
[----:B------:R-:W-:-:S04]  /*0250*/  IMAD R11, R6, R9, RZ ;  /* 0x00000009060b7224 */ /* 0x000fc800078e02ff */
[----:B------:R-:W-:-:S06]  /*0260*/  IMAD.HI.U32 R2, R3, R11, R2 ;  /* 0x0000000b03027227 */ /* 0x000fcc00078e0002 */
[----:B------:R-:W-:-:S04]  /*0270*/  IMAD.HI.U32 R2, R2, R13, RZ ;  /* 0x0000000d02027227 */ /* 0x000fc800078e00ff */
[----:B------:R-:W-:-:S05]  /*0280*/  IMAD R0, R2, R0, R13 ;  /* 0x0000000002007224 */ /* 0x000fca00078e020d */
[----:B------:R-:W-:-:S13]  /*0290*/  ISETP.GT.U32.AND P1, PT, R9, R0, PT ;  /* 0x000000000900720c */ /* 0x000fda0003f24070 */
[----:B------:R-:W-:Y:S02]  /*02a0*/  @!P1 IMAD.IADD R0, R0, 0x1, -R9 ;  /* 0x0000000100009824 */ /* 0x000fe400078e0a09 */
[----:B------:R-:W-:Y:S01]  /*02b0*/  @!P1 VIADD R2, R2, 0x1 ;  /* 0x0000000102029836 */ /* 0x000fe20000000000 */
[----:B------:R-:W-:Y:S02]  /*02c0*/  ISETP.NE.AND P1, PT, R4, RZ, PT ;  /* 0x000000ff0400720c */ /* 0x000fe40003f25270 */
[----:B------:R-:W-:Y:S02]  /*02d0*/  ISETP.GE.U32.AND P0, PT, R0, R9, PT ;  /* 0x000000090000720c */ /* 0x000fe40003f06070 */
[----:B------:R-:W-:-:S04]  /*02e0*/  LOP3.LUT R0, R7, R4, RZ, 0x3c, !PT ;  /* 0x0000000407007212 */ /* 0x000fc800078e3cff */
[----:B------:R-:W-:Y:S01]  /*02f0*/  ISETP.GE.AND P2, PT, R0, RZ, PT ;  /* 0x000000ff0000720c */ /* 0x000fe20003f46270 */
[----:B------:R-:W-:-:S05]  /*0300*/  VIADD R0, R76, 0x7f ;  /* 0x0000007f4c007836 */ /* 0x000fca0000000000 */
[----:B------:R-:W-:Y:S01]  /*0310*/  SHF.R.S32.HI R3, RZ, 0x1f, R0 ;  /* 0x0000001fff037819 */ /* 0x000fe20000011400 */
[----:B------:R-:W-:-:S03]  /*0320*/  @P0 VIADD R2, R2, 0x1 ;  /* 0x0000000102020836 */ /* 0x000fc60000000000 */
[----:B------:R-:W-:Y:S02]  /*0330*/  LEA.HI R3, R3, R0, RZ, 0x7 ;  /* 0x0000000003037211 */ /* 0x000fe400078f38ff */
[----:B------:R-:W-:Y:S01]  /*0340*/  IABS R0, R80 ;  /* 0x0000005000007213 */ /* 0x000fe20000000000 */
[----:B------:R-:W-:Y:S01]  /*0350*/  @!P2 IMAD.MOV R2, RZ, RZ, -R2 ;  /* 0x000000ffff02a224 */ /* 0x000fe200078e0a02 */
[----:B------:R-:W-:Y:S02]  /*0360*/  @!P1 LOP3.LUT R2, RZ, R4, RZ, 0x33, !PT ;  /* 0x00000004ff029212 */ /* 0x000fe400078e33ff */
[----:B------:R-:W1:Y:S03]  /*0370*/  I2F.RP R6, R0 ;  /* 0x0000000000067306 */ /* 0x000e660000209400 */
[----:B------:R-:W-:Y:S02]  /*0380*/  IMAD.SHL.U32 R10, R2, 0x8, RZ ;  /* 0x00000008020a7824 */ /* 0x000fe400078e00ff */
[----:B------:R-:W-:-:S03]  /*0390*/  IMAD.MOV R2, RZ, RZ, -R2 ;  /* 0x000000ffff027224 */ /* 0x000fc600078e0a02 */
[----:B------:R-:W-:Y:S01]  /*03a0*/  LEA.HI.SX32 R3, R3, -R10, 0x19 ;  /* 0x8000000a03037211 */ /* 0x000fe200078fcaff */
[----:B------:R-:W-:Y:S02]  /*03b0*/  IMAD R11, R4, R2, R7 ;  /* 0x00000002040b7224 */ /* 0x000fe400078e0207 */
[----:B------:R-:W-:Y:S01]  /*03c0*/  IMAD.MOV.U32 R2, RZ, RZ, RZ ;  /* 0x000000ffff027224 */ /* 0x000fe200078e00ff */
[----:B------:R-:W-:Y:S01]  /*03d0*/  VIMNMX R12, R3, 0x8, PT ;  /* 0x00000008030c7848 */ /* 0x000fe20003fe0100 */
[----:B-1----:R-:W-:Y:S03]  /*03e0*/  MUFU.RCP R6, R6 ;  /* 0x0000000600067308 */ /* 0x002fe60000001000 */
[----:B------:R-:W-:-:S05]  /*03f0*/  IABS R8, R12 ;  /* 0x0000000c00087213 */ /* 0x000fca0000000000 */
[----:B------:R-:W1:Y:S08]  /*0400*/  I2F.RP R5, R8 ;  /* 0x0000000800057306 */ /* 0x000e700000209400 */
[----:B-1----:R-:W1:Y:S02]  /*0410*/  MUFU.RCP R5, R5 ;  /* 0x0000000500057308 */ /* 0x002e640000001000 */
[----:B-1----:R-:W-:Y:S01]  /*0420*/  VIADD R3, R5, 0xffffffe ;  /* 0x0ffffffe05037836 */ /* 0x002fe20000000000 */
[----:B------:R-:W-:-:S05]  /*0430*/  IABS R5, R76 ;  /* 0x0000004c00057213 */ /* 0x000fca0000000000 */
[----:B------:R-:W1:Y:S02]  /*0440*/  F2I.FTZ.U32.TRUNC.NTZ R3, R3 ;  /* 0x0000000300037305 */ /* 0x000e64000021f000 */
[----:B-1----:R-:W-:-:S04]  /*0450*/  IMAD.MOV R9, RZ, RZ, -R3 ;  /* 0x000000ffff097224 */ /* 0x002fc800078e0a03 */
[----:B------:R-:W-:Y:S01]  /*0460*/  IMAD R7, R9, R8, RZ ;  /* 0x0000000809077224 */ /* 0x000fe200078e02ff */
[----:B------:R-:W-:-:S03]  /*0470*/  IABS R9, R11 ;  /* 0x0000000b00097213 */ /* 0x000fc60000000000 */
[----:B------:R-:W-:Y:S01]  /*0480*/  IMAD.HI.U32 R4, R3, R7, R2 ;  /* 0x0000000703047227 */ /* 0x000fe200078e0002 */
[----:B------:R-:W-:-:S03]  /*0490*/  IABS R2, R12 ;  /* 0x0000000c00027213 */ /* 0x000fc60000000000 */
[----:B------:R-:W-:Y:S02]  /*04a0*/  IMAD.MOV.U32 R3, RZ, RZ, R9 ;  /* 0x000000ffff037224 */ /* 0x000fe400078e0009 */
[----:B------:R-:W-:Y:S02]  /*04b0*/  IMAD.MOV R7, RZ, RZ, -R2 ;  /* 0x000000ffff077224 */ /* 0x000fe400078e0a02 */
[----:B------:R-:W-:-:S04]  /*04c0*/  IMAD.HI.U32 R4, R4, R3, RZ ;  /* 0x0000000304047227 */ /* 0x000fc800078e00ff */
[----:B------:R-:W-:Y:S02]  /*04d0*/  IMAD R3, R4, R7, R3 ;  /* 0x0000000704037224 */ /* 0x000fe400078e0203 */
[----:B------:R-:W-:-:S03]  /*04e0*/  IMAD.MOV.U32 R2, RZ, RZ, R5 ;  /* 0x000000ffff027224 */ /* 0x000fc600078e0005 */
[----:B------:R-:W-:Y:S01]  /*04f0*/  ISETP.GT.U32.AND P1, PT, R8, R3, PT ;  /* 0x000000030800720c */ /* 0x000fe20003f24070 */
[----:B------:R-:W1:-:S12]  /*0500*/  I2F.RP R5, R2 ;  /* 0x0000000200057306 */ /* 0x000e580000209400 */
[----:B------:R-:W-:Y:S02]  /*0510*/  @!P1 IMAD.IADD R3, R3, 0x1, -R8 ;  /* 0x0000000103039824 */ /* 0x000fe400078e0a08 */
[----:B------:R-:W-:Y:S01]  /*0520*/  @!P1 VIADD R4, R4, 0x1 ;  /* 0x0000000104049836 */ /* 0x000fe20000000000 */
[----:B-1----:R-:W1:Y:S01]  /*0530*/  MUFU.RCP R5, R5 ;  /* 0x0000000500057308 */ /* 0x002e620000001000 */
[----:B------:R-:W-:Y:S02]  /*0540*/  ISETP.NE.AND P1, PT, R12, RZ, PT ;  /* 0x000000ff0c00720c */ /* 0x000fe40003f25270 */
[----:B------:R-:W-:Y:S01]  /*0550*/  ISETP.GE.U32.AND P0, PT, R3, R8, PT ;  /* 0x000000080300720c */ /* 0x000fe20003f06070 */
[----:B------:R-:W-:Y:S01]  /*0560*/  VIADD R8, R6, 0xffffffe ;  /* 0x0ffffffe06087836 */ /* 0x000fe20000000000 */
[----:B------:R-:W-:-:S03]  /*0570*/  LOP3.LUT R3, R11, R12, RZ, 0x3c, !PT ;  /* 0x0000000c0b037212 */ /* 0x000fc600078e3cff */
[----:B------:R-:W2:Y:S01]  /*0580*/  F2I.FTZ.U32.TRUNC.NTZ R9, R8 ;  /* 0x0000000800097305 */ /* 0x000ea2000021f000 */
[----:B------:R-:W-:Y:S02]  /*0590*/  ISETP.GE.AND P2, PT, R3, RZ, PT ;  /* 0x000000ff0300720c */ /* 0x000fe40003f46270 */
[----:B------:R-:W-:Y:S01]  /*05a0*/  SHF.R.U32.HI R3, RZ, 0x5, R14 ;  /* 0x00000005ff037819 */ /* 0x000fe2000001160e */
[----:B------:R-:W-:-:S04]  /*05b0*/  IMAD.SHL.U32 R14, R14, 0x10, RZ ;  /* 0x000000100e0e7824 */ /* 0x000fc800078e00ff */
[----:B------:R-:W-:Y:S01]  /*05c0*/  @P0 VIADD R4, R4, 0x1 ;  /* 0x0000000104040836 */ /* 0x000fe20000000000 */
[----:B------:R-:W-:Y:S01]  /*05d0*/  LOP3.LUT R14, R14, 0x70, RZ, 0xc0, !PT ;  /* 0x000000700e0e7812 */ /* 0x000fe200078ec0ff */
[----:B---3--:R-:W-:Y:S02]  /*05e0*/  IMAD R3, R74, 0x100, R3 ;  /* 0x000001004a037824 */ /* 0x008fe400078e0203 */
[----:B------:R-:W-:Y:S02]  /*05f0*/  IMAD.MOV.U32 R13, RZ, RZ, R4 ;  /* 0x000000ffff0d7224 */ /* 0x000fe400078e0004 */
[----:B-1----:R-:W-:Y:S02]  /*0600*/  VIADD R4, R5, 0xffffffe ;  /* 0x0ffffffe05047836 */ /* 0x002fe40000000000 */
[----:B------:R-:W-:Y:S01]  /*0610*/  @!P2 IMAD.MOV R13, RZ, RZ, -R13 ;  /* 0x000000ffff0da224 */ /* 0x000fe200078e0a0d */
[----:B------:R-:W-:Y:S01]  /*0620*/  @!P1 LOP3.LUT R13, RZ, R12, RZ, 0x33, !PT ;  /* 0x0000000cff0d9212 */ /* 0x000fe200078e33ff */
[----:B------:R1:W3:Y:S01]  /*0630*/  F2I.FTZ.U32.TRUNC.NTZ R5, R4 ;  /* 0x0000000400057305 */ /* 0x0002e2000021f000 */
[----:B--2---:R-:W-:-:S02]  /*0640*/  IMAD.MOV R7, RZ, RZ, -R9 ;  /* 0x000000ffff077224 */ /* 0x004fc400078e0a09 */
[----:B------:R-:W-:Y:S02]  /*0650*/  IMAD.MOV.U32 R8, RZ, RZ, RZ ;  /* 0x000000ffff087224 */ /* 0x000fe400078e00ff */
[----:B------:R-:W-:Y:S02]  /*0660*/  IMAD.SHL.U32 R15, R13, 0x200, RZ ;  /* 0x000002000d0f7824 */ /* 0x000fe400078e00ff */
[----:B------:R-:W-:Y:S02]  /*0670*/  IMAD R7, R7, R0, RZ ;  /* 0x0000000007077224 */ /* 0x000fe400078e02ff */
[----:B-1----:R-:W-:Y:S01]  /*0680*/  IMAD.SHL.U32 R4, R200, 0x4, RZ ;  /* 0x00000004c8047824 */ /* 0x002fe200078e00ff */
[----:B------:R-:W-:Y:S01]  /*0690*/  LOP3.LUT R6, R15, 0x103, R3, 0xf8, !PT ;  /* 0x000001030f067812 */ /* 0x000fe200078ef803 */
[----:B------:R3:W-:Y:S01]  /*06a0*/  STL [R1+0x35c], R15 ;  /* 0x00035c0f01007387 */ /* 0x0007e20000100800 */
[----:B------:R-:W-:Y:S01]  /*06b0*/  IMAD.HI.U32 R3, R9, R7, R8 ;  /* 0x0000000709037227 */ /* 0x000fe200078e0008 */
[----:B------:R-:W-:-:S02]  /*06c0*/  SHF.R.U32.HI R7, RZ, 0x1, R16 ;  /* 0x00000001ff077819 */ /* 0x000fc40000011610 */
[----:B------:R-:W-:Y:S01]  /*06d0*/  IABS R8, R6 ;  /* 0x0000000600087213 */ /* 0x000fe20000000000 */
[----:B------:R-:W-:Y:S01]  /*06e0*/  IMAD.MOV R9, RZ, RZ, -R13 ;  /* 0x000000ffff097224 */ /* 0x000fe200078e0a0d */
[----:B------:R-:W-:Y:S01]  /*06f0*/  LOP3.LUT R18, R6, 0xfc, RZ, 0xfc, !PT ;  /* 0x000000fc06127812 */ /* 0x000fe200078efcff */
[----:B------:R-:W-:Y:S01]  /*0700*/  IMAD R14, R200, 0x80, R14 ;  /* 0x00000080c80e7824 */ /* 0x000fe200078e020e */
[----:B------:R-:W-:Y:S01]  /*0710*/  LOP3.LUT R16, R6, 0xc, RZ, 0xfc, !PT ;  /* 0x0000000c06107812 */ /* 0x000fe200078efcff */
[----:B------:R-:W-:Y:S01]  /*0720*/  IMAD R9, R12, R9, R11 ;  /* 0x000000090c097224 */ /* 0x000fe200078e020b */
[----:B------:R-:W-:Y:S01]  /*0730*/  IABS R211, R18 ;  /* 0x0000001200d37213 */ /* 0x000fe20000000000 */
[----:B---3--:R-:W-:Y:S01]  /*0740*/  IMAD.MOV R15, RZ, RZ, -R5 ;  /* 0x000000ffff0f7224 */ /* 0x008fe200078e0a05 */
[----:B------:R-:W-:Y:S01]  /*0750*/  LOP3.LUT R17, R6, 0x10, RZ, 0xfc, !PT ;  /* 0x0000001006117812 */ /* 0x000fe200078efcff */
[----:B------:R-:W-:Y:S01]  /*0760*/  IMAD.IADD R9, R10, 0x1, R9 ;  /* 0x000000010a097824 */ /* 0x000fe200078e0209 */
[----:B------:R-:W-:Y:S01]  /*0770*/  LOP3.LUT R10, R6, 0x4, RZ, 0xfc, !PT ;  /* 0x00000004060a7812 */ /* 0x000fe200078efcff */
[----:B------:R-:W-:Y:S01]  /*0780*/  IMAD.MOV.U32 R13, RZ, RZ, R15 ;  /* 0x000000ffff0d7224 */ /* 0x000fe200078e000f */
[----:B------:R-:W-:Y:S01]  /*0790*/  LOP3.LUT R15, R4, R7, RZ, 0x3c, !PT ;  /* 0x00000007040f7212 */ /* 0x000fe200078e3cff */
[----:B------:R-:W-:Y:S01]  /*07a0*/  IMAD.HI.U32 R7, R3, R8, RZ ;  /* 0x0000000803077227 */ /* 0x000fe200078e00ff */
[----:B------:R-:W-:-:S02]  /*07b0*/  ISETP.GE.AND P2, PT, R10, RZ, PT ;  /* 0x000000ff0a00720c */ /* 0x000fc40003f46270 */
[----:B------:R-:W-:Y:S01]  /*07c0*/  ISETP.GE.AND P3, PT, R18, RZ, PT ;  /* 0x000000ff1200720c */ /* 0x000fe20003f66270 */
[----:B------:R-:W-:Y:S01]  /*07d0*/  IMAD R11, R13, R2, RZ ;  /* 0x000000020d0b7224 */ /* 0x000fe200078e02ff */
[----:B------:R-:W-:Y:S01]  /*07e0*/  LOP3.LUT R13, R6, 0x8, RZ, 0xfc, !PT ;  /* 0x00000008060d7812 */ /* 0x000fe200078efcff */
[----:B------:R-:W-:Y:S01]  /*07f0*/  IMAD.MOV.U32 R4, RZ, RZ, RZ ;  /* 0x000000ffff047224 */ /* 0x000fe200078e00ff */
[----:B------:R1:W-:Y:S01]  /*0800*/  STL [R1+0x254], R15 ;  /* 0x0002540f01007387 */ /* 0x0003e20000100800 */
[----:B------:R-:W-:Y:S01]  /*0810*/  IMAD.MOV R7, RZ, RZ, -R7 ;  /* 0x000000ffff077224 */ /* 0x000fe200078e0a07 */
[----:B------:R-:W-:Y:S01]  /*0820*/  IABS R12, R13 ;  /* 0x0000000d000c7213 */ /* 0x000fe20000000000 */
[----:B------:R-:W-:Y:S01]  /*0830*/  IMAD.HI.U32 R5, R5, R11, R4 ;  /* 0x0000000b05057227 */ /* 0x000fe200078e0004 */
[----:B------:R-:W-:Y:S02]  /*0840*/  IABS R11, R10 ;  /* 0x0000000a000b7213 */ /* 0x000fe40000000000 */
[----:B------:R-:W-:Y:S01]  /*0850*/  ISETP.GE.AND P0, PT, R13, RZ, PT ;  /* 0x000000ff0d00720c */ /* 0x000fe20003f06270 */
[----:B------:R-:W-:Y:S01]  /*0860*/  IMAD R4, R0, R7, R8 ;  /* 0x0000000700047224 */ /* 0x000fe200078e0208 */
[----:B------:R-:W-:Y:S01]  /*0870*/  IABS R13, R16 ;  /* 0x00000010000d7213 */ /* 0x000fe20000000000 */
[----:B------:R-:W-:Y:S01]  /*0880*/  IMAD.HI.U32 R7, R3, R211, RZ ;  /* 0x000000d303077227 */ /* 0x000fe200078e00ff */
[----:B-1----:R-:W-:-:S02]  /*0890*/  IABS R15, R17 ;  /* 0x00000011000f7213 */ /* 0x002fc40000000000 */
[----:B------:R-:W-:Y:S01]  /*08a0*/  ISETP.GT.U32.AND P1, PT, R0, R4, PT ;  /* 0x000000040000720c */ /* 0x000fe20003f24070 */
[----:B------:R-:W-:Y:S01]  /*08b0*/  IMAD.MOV R8, RZ, RZ, -R7 ;  /* 0x000000ffff087224 */ /* 0x000fe200078e0a07 */
[C---:B------:R-:W-:Y:S01]  /*08c0*/  LOP3.LUT R18, R6.reuse, 0x14, RZ, 0xfc, !PT ;  /* 0x0000001406127812 */ /* 0x040fe200078efcff */
[C---:B------:R-:W-:Y:S01]  /*08d0*/  IMAD.HI.U32 R7, R3.reuse, R11, RZ ;  /* 0x0000000b03077227 */ /* 0x040fe200078e00ff */
[C---:B------:R-:W-:Y:S02]  /*08e0*/  LOP3.LUT R19, R6.reuse, 0x18, RZ, 0xfc, !PT ;  /* 0x0000001806137812 */ /* 0x040fe400078efcff */
[----:B------:R-:W-:Y:S01]  /*08f0*/  LOP3.LUT R20, R6, 0x28, RZ, 0xfc, !PT ;  /* 0x0000002806147812 */ /* 0x000fe200078efcff */
[----:B------:R-:W-:Y:S01]  /*0900*/  IMAD R211, R0, R8, R211 ;  /* 0x0000000800d37224 */ /* 0x000fe200078e02d3 */
[----:B------:R-:W-:Y:S01]  /*0910*/  LOP3.LUT R27, R6, 0x30, RZ, 0xfc, !PT ;  /* 0x00000030061b7812 */ /* 0x000fe200078efcff */
[----:B------:R-:W-:Y:S01]  /*0920*/  IMAD.MOV R7, RZ, RZ, -R7 ;  /* 0x000000ffff077224 */ /* 0x000fe200078e0a07 */
[----:B------:R-:W-:Y:S01]  /*0930*/  IABS R21, R20 ;  /* 0x0000001400157213 */ /* 0x000fe20000000000 */
[----:B------:R-:W-:Y:S01]  /*0940*/  IMAD.HI.U32 R8, R3, R12, RZ ;  /* 0x0000000c03087227 */ /* 0x000fe200078e00ff */
[----:B------:R-:W-:-:S02]  /*0950*/  ISETP.GT.U32.AND P4, PT, R0, R211, PT ;  /* 0x000000d30000720c */ /* 0x000fc40003f84070 */
[----:B------:R-:W-:Y:S01]  /*0960*/  LOP3.LUT R26, R6, 0x2c, RZ, 0xfc, !PT ;  /* 0x0000002c061a7812 */ /* 0x000fe200078efcff */
[----:B------:R-:W-:Y:S01]  /*0970*/  @!P1 IMAD.IADD R4, R4, 0x1, -R0 ;  /* 0x0000000104049824 */ /* 0x000fe200078e0a00 */
[----:B------:R-:W-:Y:S01]  /*0980*/  IABS R22, R27 ;  /* 0x0000001b00167213 */ /* 0x000fe20000000000 */
[----:B------:R-:W-:Y:S01]  /*0990*/  IMAD R7, R0, R7, R11 ;  /* 0x0000000700077224 */ /* 0x000fe200078e020b */
[----:B------:R-:W-:Y:S01]  /*09a0*/  LOP3.LUT R28, R6, 0x34, RZ, 0xfc, !PT ;  /* 0x00000034061c7812 */ /* 0x000fe200078efcff */
[----:B------:R-:W-:Y:S01]  /*09b0*/  IMAD.MOV R11, RZ, RZ, -R8 ;  /* 0x000000ffff0b7224 */ /* 0x000fe200078e0a08 */
[C---:B------:R-:W-:Y:S01]  /*09c0*/  ISETP.GT.U32.AND P5, PT, R0.reuse, R4, PT ;  /* 0x000000040000720c */ /* 0x040fe20003fa4070 */
[----:B------:R-:W-:Y:S01]  /*09d0*/  IMAD.HI.U32 R10, R3, R13, RZ ;  /* 0x0000000d030a7227 */ /* 0x000fe200078e00ff */
[----:B------:R-:W-:Y:S02]  /*09e0*/  ISETP.GT.U32.AND P6, PT, R0, R7, PT ;  /* 0x000000070000720c */ /* 0x000fe40003fc4070 */
[----:B------:R-:W-:Y:S01]  /*09f0*/  LOP3.LUT R29, R6, 0x38, RZ, 0xfc, !PT ;  /* 0x00000038061d7812 */ /* 0x000fe200078efcff */
[C---:B------:R-:W-:Y:S01]  /*0a00*/  IMAD R8, R0.reuse, R11, R12 ;  /* 0x0000000b00087224 */ /* 0x040fe200078e020c */
[----:B------:R-:W-:Y:S01]  /*0a10*/  IABS R24, R28 ;  /* 0x0000001c00187213 */ /* 0x000fe20000000000 */
[----:B------:R-:W-:Y:S01]  /*0a20*/  @!P4 IMAD.IADD R211, R211, 0x1, -R0 ;  /* 0x00000001d3d3c824 */ /* 0x000fe200078e0a00 */
[----:B------:R-:W-:Y:S01]  /*0a30*/  IABS R25, R29 ;  /* 0x0000001d00197213 */ /* 0x000fe20000000000 */
[----:B------:R-:W-:Y:S01]  /*0a40*/  IMAD.MOV.U32 R12, RZ, RZ, R15 ;  /* 0x000000ffff0c7224 */ /* 0x000fe200078e000f */
[C---:B------:R-:W-:Y:S01]  /*0a50*/  ISETP.GT.U32.AND P1, PT, R0.reuse, R8, PT ;  /* 0x000000080000720c */ /* 0x040fe20003f24070 */
[----:B------:R-:W-:Y:S01]  /*0a60*/  IMAD.MOV R10, RZ, RZ, -R10 ;  /* 0x000000ffff0a7224 */ /* 0x000fe200078e0a0a */
[----:B------:R-:W-:Y:S01]  /*0a70*/  ISETP.GT.U32.AND P4, PT, R0, R211, PT ;  /* 0x000000d30000720c */ /* 0x000fe20003f84070 */
[----:B------:R-:W-:Y:S01]  /*0a80*/  @!P5 IMAD.IADD R4, R4, 0x1, -R0 ;  /* 0x000000010404d824 */ /* 0x000fe200078e0a00 */
[----:B------:R-:W-:Y:S01]  /*0a90*/  ISETP.GE.AND P5, PT, R6, RZ, PT ;  /* 0x000000ff0600720c */ /* 0x000fe20003fa6270 */
[----:B------:R-:W-:Y:S01]  /*0aa0*/  IMAD.HI.U32 R11, R3, R12, RZ ;  /* 0x0000000c030b7227 */ /* 0x000fe200078e00ff */
[----:B------:R-:W-:-:S02]  /*0ab0*/  IABS R15, R19 ;  /* 0x00000013000f7213 */ /* 0x000fc40000000000 */
[----:B------:R-:W-:Y:S01]  /*0ac0*/  LOP3.LUT R30, R6, 0x3c, RZ, 0xfc, !PT ;  /* 0x0000003c061e7812 */ /* 0x000fe200078efcff */
[----:B------:R-:W-:Y:S01]  /*0ad0*/  IMAD R10, R0, R10, R13 ;  /* 0x0000000a000a7224 */ /* 0x000fe200078e020d */
[----:B------:R-:W-:Y:S01]  /*0ae0*/  IABS R13, R18 ;  /* 0x00000012000d7213 */ /* 0x000fe20000000000 */
[----:B------:R-:W-:Y:S01]  /*0af0*/  IMAD.MOV R11, RZ, RZ, -R11 ;  /* 0x000000ffff0b7224 */ /* 0x000fe200078e0a0b */
[----:B------:R-:W-:Y:S01]  /*0b00*/  LOP3.LUT R31, R6, 0x40, RZ, 0xfc, !PT ;  /* 0x00000040061f7812 */ /* 0x000fe200078efcff */
[--C-:B------:R-:W-:Y:S01]  /*0b10*/  @!P1 IMAD.IADD R8, R8, 0x1, -R0.reuse ;  /* 0x0000000108089824 */ /* 0x100fe200078e0a00 */
[----:B------:R-:W-:Y:S01]  /*0b20*/  LOP3.LUT R32, R6, 0x44, RZ, 0xfc, !PT ;  /* 0x0000004406207812 */ /* 0x000fe200078efcff */
[----:B------:R-:W-:Y:S01]  /*0b30*/  @!P6 IMAD.IADD R7, R7, 0x1, -R0 ;  /* 0x000000010707e824 */ /* 0x000fe200078e0a00 */
[C---:B------:R-:W-:Y:S01]  /*0b40*/  ISETP.GT.U32.AND P6, PT, R0.reuse, R10, PT ;  /* 0x0000000a0000720c */ /* 0x040fe20003fc4070 */
[----:B------:R-:W-:Y:S01]  /*0b50*/  IMAD R11, R0, R11, R12 ;  /* 0x0000000b000b7224 */ /* 0x000fe200078e020c */
[----:B------:R-:W-:Y:S01]  /*0b60*/  LOP3.LUT R34, R6, 0x4c, RZ, 0xfc, !PT ;  /* 0x0000004c06227812 */ /* 0x000fe200078efcff */
[----:B------:R-:W-:Y:S01]  /*0b70*/  @!P4 IMAD.IADD R211, R211, 0x1, -R0 ;  /* 0x00000001d3d3c824 */ /* 0x000fe200078e0a00 */
[C---:B------:R-:W-:Y:S01]  /*0b80*/  ISETP.GT.U32.AND P4, PT, R0.reuse, R8, PT ;  /* 0x000000080000720c */ /* 0x040fe20003f84070 */
[----:B------:R-:W-:Y:S01]  /*0b90*/  IMAD.HI.U32 R12, R3, R13, RZ ;  /* 0x0000000d030c7227 */ /* 0x000fe200078e00ff */
[----:B------:R-:W-:-:S02]  /*0ba0*/  ISETP.GT.U32.AND P1, PT, R0, R7, PT ;  /* 0x000000070000720c */ /* 0x000fc40003f24070 */
[----:B------:R-:W-:Y:S01]  /*0bb0*/  LOP3.LUT R35, R6, 0x50, RZ, 0xfc, !PT ;  /* 0x0000005006237812 */ /* 0x000fe200078efcff */
[----:B------:R-:W-:Y:S01]  /*0bc0*/  @!P5 IMAD.MOV R4, RZ, RZ, -R4 ;  /* 0x000000ffff04d224 */ /* 0x000fe200078e0a04 */
[----:B------:R-:W-:Y:S01]  /*0bd0*/  ISETP.GT.U32.AND P5, PT, R0, R11, PT ;  /* 0x0000000b0000720c */ /* 0x000fe20003fa4070 */
[----:B------:R-:W-:Y:S01]  /*0be0*/  IMAD.MOV R12, RZ, RZ, -R12 ;  /* 0x000000ffff0c7224 */ /* 0x000fe200078e0a0c */
[----:B------:R-:W-:Y:S01]  /*0bf0*/  LOP3.LUT R33, R6, 0x48, RZ, 0xfc, !PT ;  /* 0x0000004806217812 */ /* 0x000fe200078efcff */
[--C-:B------:R-:W-:Y:S01]  /*0c00*/  @!P6 IMAD.IADD R10, R10, 0x1, -R0.reuse ;  /* 0x000000010a0ae824 */ /* 0x100fe200078e0a00 */
[----:B------:R-:W-:Y:S01]  /*0c10*/  LOP3.LUT R36, R6, 0x54, RZ, 0xfc, !PT ;  /* 0x0000005406247812 */ /* 0x000fe200078efcff */
[----:B------:R-:W-:Y:S01]  /*0c20*/  IMAD R12, R0, R12, R13 ;  /* 0x0000000c000c7224 */ /* 0x000fe200078e020d */
[----:B------:R-:W-:Y:S01]  /*0c30*/  LOP3.LUT R39, R6, 0x60, RZ, 0xfc, !PT ;  /* 0x0000006006277812 */ /* 0x000fe200078efcff */
[--C-:B------:R-:W-:Y:S01]  /*0c40*/  @!P4 IMAD.IADD R8, R8, 0x1, -R0.reuse ;  /* 0x000000010808c824 */ /* 0x100fe200078e0a00 */
[C---:B------:R-:W-:Y:S01]  /*0c50*/  ISETP.GT.U32.AND P6, PT, R0.reuse, R10, PT ;  /* 0x0000000a0000720c */ /* 0x040fe20003fc4070 */
[----:B------:R-:W-:Y:S01]  /*0c60*/  @!P1 IMAD.IADD R7, R7, 0x1, -R0 ;  /* 0x0000000107079824 */ /* 0x000fe200078e0a00 */
[----:B------:R-:W-:Y:S01]  /*0c70*/  ISETP.GT.U32.AND P4, PT, R0, R12, PT ;  /* 0x0000000c0000720c */ /* 0x000fe20003f84070 */
[----:B------:R-:W-:Y:S01]  /*0c80*/  IMAD.HI.U32 R13, R3, R15, RZ ;  /* 0x0000000f030d7227 */ /* 0x000fe200078e00ff */
[----:B------:R-:W-:-:S02]  /*0c90*/  ISETP.GE.AND P1, PT, R17, RZ, PT ;  /* 0x000000ff1100720c */ /* 0x000fc40003f26270 */
[----:B------:R-:W-:Y:S01]  /*0ca0*/  LOP3.LUT R17, R6, 0x24, RZ, 0xfc, !PT ;  /* 0x0000002406117812 */ /* 0x000fe200078efcff */
[----:B------:R-:W-:Y:S01]  /*0cb0*/  @!P5 IMAD.IADD R11, R11, 0x1, -R0 ;  /* 0x000000010b0bd824 */ /* 0x000fe200078e0a00 */
[----:B------:R-:W-:Y:S01]  /*0cc0*/  ISETP.GE.AND P5, PT, R18, RZ, PT ;  /* 0x000000ff1200720c */ /* 0x000fe20003fa6270 */
[----:B------:R-:W-:Y:S01]  /*0cd0*/  @!P2 IMAD.MOV R7, RZ, RZ, -R7 ;  /* 0x000000ffff07a224 */ /* 0x000fe200078e0a07 */
[----:B------:R-:W-:Y:S01]  /*0ce0*/  LOP3.LUT R37, R6, 0x5c, RZ, 0xfc, !PT ;  /* 0x0000005c06257812 */ /* 0x000fe200078efcff */
[----:B------:R-:W-:Y:S01]  /*0cf0*/  IMAD.MOV R13, RZ, RZ, -R13 ;  /* 0x000000ffff0d7224 */ /* 0x000fe200078e0a0d */
[----:B------:R-:W-:Y:S01]  /*0d00*/  ISETP.GT.U32.AND P2, PT, R0, R11, PT ;  /* 0x0000000b0000720c */ /* 0x000fe20003f44070 */
[----:B------:R-:W-:Y:S01]  /*0d10*/  @!P0 IMAD.MOV R8, RZ, RZ, -R8 ;  /* 0x000000ffff088224 */ /* 0x000fe200078e0a08 */
[----:B------:R-:W-:Y:S01]  /*0d20*/  LOP3.LUT R40, R6, 0x64, RZ, 0xfc, !PT ;  /* 0x0000006406287812 */ /* 0x000fe200078efcff */
[----:B------:R-:W-:Y:S01]  /*0d30*/  IMAD R13, R0, R13, R15 ;  /* 0x0000000d000d7224 */ /* 0x000fe200078e020f */
[----:B------:R-:W-:Y:S01]  /*0d40*/  LOP3.LUT R15, R6, 0x1c, RZ, 0xfc, !PT ;  /* 0x0000001c060f7812 */ /* 0x000fe200078efcff */
[--C-:B------:R-:W-:Y:S01]  /*0d50*/  @!P4 IMAD.IADD R12, R12, 0x1, -R0.reuse ;  /* 0x000000010c0cc824 */ /* 0x100fe200078e0a00 */
[----:B------:R-:W-:Y:S01]  /*0d60*/  LOP3.LUT R41, R6, 0x68, RZ, 0xfc, !PT ;  /* 0x0000006806297812 */ /* 0x000fe200078efcff */
[----:B------:R-:W-:Y:S01]  /*0d70*/  @!P3 IMAD.MOV R211, RZ, RZ, -R211 ;  /* 0x000000ffffd3b224 */ /* 0x000fe200078e0ad3 */
[----:B------:R-:W-:Y:S01]  /*0d80*/  IABS R18, R15 ;  /* 0x0000000f00127213 */ /* 0x000fe20000000000 */
[----:B------:R-:W-:Y:S01]  /*0d90*/  @!P6 IMAD.IADD R10, R10, 0x1, -R0 ;  /* 0x000000010a0ae824 */ /* 0x000fe200078e0a00 */
[C---:B------:R-:W-:Y:S01]  /*0da0*/  ISETP.GT.U32.AND P4, PT, R0.reuse, R12, PT ;  /* 0x0000000c0000720c */ /* 0x040fe20003f84070 */
[----:B------:R-:W-:Y:S01]  /*0db0*/  IMAD R78, R9, 0x80, R200 ;  /* 0x00000080094e7824 */ /* 0x000fe200078e02c8 */
[----:B------:R-:W-:Y:S01]  /*0dc0*/  ISETP.GE.AND P0, PT, R15, RZ, PT ;  /* 0x000000ff0f00720c */ /* 0x000fe20003f06270 */
[--C-:B------:R-:W-:Y:S01]  /*0dd0*/  @!P2 IMAD.IADD R11, R11, 0x1, -R0.reuse ;  /* 0x000000010b0ba824 */ /* 0x100fe200078e0a00 */
[----:B------:R-:W-:Y:S01]  /*0de0*/  ISETP.GT.U32.AND P2, PT, R0, R13, PT ;  /* 0x0000000d0000720c */ /* 0x000fe20003f44070 */
[----:B------:R-:W-:Y:S01]  /*0df0*/  IMAD.HI.U32 R15, R3, R18, RZ ;  /* 0x00000012030f7227 */ /* 0x000fe200078e00ff */
[----:B------:R-:W-:Y:S01]  /*0e00*/  ISETP.GE.AND P3, PT, R16, RZ, PT ;  /* 0x000000ff1000720c */ /* 0x000fe20003f66270 */
[----:B------:R-:W-:Y:S01]  /*0e10*/  STL [R1+0x358], R78 ;  /* 0x0003584e01007387 */ /* 0x000fe20000100800 */
[----:B------:R-:W-:Y:S01]  /*0e20*/  ISETP.GE.AND P6, PT, R19, RZ, PT ;  /* 0x000000ff1300720c */ /* 0x000fe20003fc6270 */
[----:B------:R-:W-:Y:S01]  /*0e30*/  IMAD.MOV R15, RZ, RZ, -R15 ;  /* 0x000000ffff0f7224 */ /* 0x000fe200078e0a0f */
[----:B------:R-:W-:Y:S01]  /*0e40*/  LOP3.LUT R16, R6, 0x20, RZ, 0xfc, !PT ;  /* 0x0000002006107812 */ /* 0x000fe200078efcff */
[----:B------:R-:W-:Y:S01]  /*0e50*/  @!P1 IMAD.MOV R11, RZ, RZ, -R11 ;  /* 0x000000ffff0b9224 */ /* 0x000fe200078e0a0b */
[----:B------:R-:W-:Y:S01]  /*0e60*/  ISETP.GE.AND P1, PT, R17, RZ, PT ;  /* 0x000000ff1100720c */ /* 0x000fe20003f26270 */
[----:B------:R-:W-:Y:S01]  /*0e70*/  @!P4 IMAD.IADD R12, R12, 0x1, -R0 ;  /* 0x000000010c0cc824 */ /* 0x000fe200078e0a00 */
[----:B------:R-:W-:Y:S01]  /*0e80*/  IABS R17, R17 ;  /* 0x0000001100117213 */ /* 0x000fe20000000000 */
[----:B------:R-:W-:Y:S01]  /*0e90*/  IMAD R15, R0, R15, R18 ;  /* 0x0000000f000f7224 */ /* 0x000fe200078e0212 */
[----:B------:R-:W-:Y:S01]  /*0ea0*/  ISETP.GE.AND P4, PT, R20, RZ, PT ;  /* 0x000000ff1400720c */ /* 0x000fe20003f86270 */
[----:B------:R-:W-:Y:S01]  /*0eb0*/  @!P2 IMAD.IADD R13, R13, 0x1, -R0 ;  /* 0x000000010d0da824 */ /* 0x000fe200078e0a00 */
[----:B------:R-:W-:Y:S01]  /*0ec0*/  IABS R19, R16 ;  /* 0x0000001000137213 */ /* 0x000fe20000000000 */
[----:B------:R-:W-:Y:S01]  /*0ed0*/  @!P5 IMAD.MOV R12, RZ, RZ, -R12 ;  /* 0x000000ffff0cd224 */ /* 0x000fe200078e0a0c */
[C---:B------:R-:W-:Y:S01]  /*0ee0*/  ISETP.GT.U32.AND P5, PT, R0.reuse, R15, PT ;  /* 0x0000000f0000720c */ /* 0x040fe20003fa4070 */
[----:B------:R-:W-:Y:S01]  /*0ef0*/  IMAD.MOV.U32 R20, RZ, RZ, R17 ;  /* 0x000000ffff147224 */ /* 0x000fe200078e0011 */
[----:B------:R-:W-:Y:S01]  /*0f00*/  ISETP.GT.U32.AND P2, PT, R0, R13, PT ;  /* 0x0000000d0000720c */ /* 0x000fe20003f44070 */
[C---:B------:R-:W-:Y:S01]  /*0f10*/  IMAD.HI.U32 R18, R3.reuse, R21, RZ ;  /* 0x0000001503127227 */ /* 0x040fe200078e00ff */
[C---:B------:R-:W-:Y:S01]  /*0f20*/  LOP3.LUT R43, R6.reuse, 0x70, RZ, 0xfc, !PT ;  /* 0x00000070062b7812 */ /* 0x040fe200078efcff */
[----:B------:R-:W1:Y:S01]  /*0f30*/  LDC R200, c[0x0][0x230] ;  /* 0x00008c00ffc87b82 */ /* 0x000e620000000800 */
[C---:B------:R-:W-:Y:S01]  /*0f40*/  LOP3.LUT R42, R6.reuse, 0x6c, RZ, 0xfc, !PT ;  /* 0x0000006c062a7812 */ /* 0x040fe200078efcff */
[----:B------:R-:W-:Y:S01]  /*0f50*/  IMAD.HI.U32 R17, R3, R20, RZ ;  /* 0x0000001403117227 */ /* 0x000fe200078e00ff */
[----:B------:R-:W-:-:S02]  /*0f60*/  LOP3.LUT R46, R6, 0x84, RZ, 0xfc, !PT ;  /* 0x00000084062e7812 */ /* 0x000fc400078efcff */
[----:B------:R-:W-:Y:S01]  /*0f70*/  IABS R38, R42 ;  /* 0x0000002a00267213 */ /* 0x000fe20000000000 */
[----:B------:R-:W-:Y:S01]  /*0f80*/  IMAD.MOV R17, RZ, RZ, -R17 ;  /* 0x000000ffff117224 */ /* 0x000fe200078e0a11 */
[----:B------:R-:W-:Y:S01]  /*0f90*/  IABS R44, R46 ;  /* 0x0000002e002c7213 */ /* 0x000fe20000000000 */
[--C-:B------:R-:W-:Y:S01]  /*0fa0*/  @!P5 IMAD.IADD R15, R15, 0x1, -R0.reuse ;  /* 0x000000010f0fd824 */ /* 0x100fe200078e0a00 */
[C---:B------:R-:W-:Y:S01]  /*0fb0*/  LOP3.LUT R47, R6.reuse, 0x88, RZ, 0xfc, !PT ;  /* 0x00000088062f7812 */ /* 0x040fe200078efcff */
[----:B------:R-:W-:Y:S01]  /*0fc0*/  @!P2 IMAD.IADD R13, R13, 0x1, -R0 ;  /* 0x000000010d0da824 */ /* 0x000fe200078e0a00 */
[----:B------:R-:W-:Y:S01]  /*0fd0*/  LOP3.LUT R48, R6, 0x8c, RZ, 0xfc, !PT ;  /* 0x0000008c06307812 */ /* 0x000fe200078efcff */
[C---:B------:R-:W-:Y:S01]  /*0fe0*/  IMAD R17, R0.reuse, R17, R20 ;  /* 0x0000001100117224 */ /* 0x040fe200078e0214 */
[----:B------:R-:W-:Y:S01]  /*0ff0*/  ISETP.GT.U32.AND P5, PT, R0, R15, PT ;  /* 0x0000000f0000720c */ /* 0x000fe20003fa4070 */
[----:B------:R-:W-:Y:S01]  /*1000*/  @!P3 IMAD.MOV R10, RZ, RZ, -R10 ;  /* 0x000000ffff0ab224 */ /* 0x000fe200078e0a0a */
[----:B------:R-:W-:Y:S01]  /*1010*/  ISETP.GE.AND P3, PT, R16, RZ, PT ;  /* 0x000000ff1000720c */ /* 0x000fe20003f66270 */
[----:B------:R-:W-:Y:S01]  /*1020*/  @!P6 IMAD.MOV R13, RZ, RZ, -R13 ;  /* 0x000000ffff0de224 */ /* 0x000fe200078e0a0d */
[----:B------:R-:W-:Y:S01]  /*1030*/  ISETP.GT.U32.AND P6, PT, R0, R17, PT ;  /* 0x000000110000720c */ /* 0x000fe20003fc4070 */
[----:B------:R-:W-:Y:S01]  /*1040*/  IMAD.HI.U32 R16, R3, R19, RZ ;  /* 0x0000001303107227 */ /* 0x000fe200078e00ff */
[----:B------:R-:W-:-:S02]  /*1050*/  IABS R45, R47 ;  /* 0x0000002f002d7213 */ /* 0x000fc40000000000 */
[C---:B------:R-:W-:Y:S01]  /*1060*/  LOP3.LUT R49, R6.reuse, 0x90, RZ, 0xfc, !PT ;  /* 0x0000009006317812 */ /* 0x040fe200078efcff */
[----:B------:R-:W-:Y:S01]  /*1070*/  IMAD.MOV R18, RZ, RZ, -R18 ;  /* 0x000000ffff127224 */ /* 0x000fe200078e0a12 */
[C---:B------:R-:W-:Y:S01]  /*1080*/  LOP3.LUT R50, R6.reuse, 0x98, RZ, 0xfc, !PT ;  /* 0x0000009806327812 */ /* 0x040fe200078efcff */
[----:B------:R-:W-:Y:S01]  /*1090*/  IMAD.MOV R16, RZ, RZ, -R16 ;  /* 0x000000ffff107224 */ /* 0x000fe200078e0a10 */
[----:B------:R-:W-:Y:S01]  /*10a0*/  LOP3.LUT R51, R6, 0x9c, RZ, 0xfc, !PT ;  /* 0x0000009c06337812 */ /* 0x000fe200078efcff */
[C---:B------:R-:W-:Y:S01]  /*10b0*/  IMAD R18, R0.reuse, R18, R21 ;  /* 0x0000001200127224 */ /* 0x040fe200078e0215 */
[----:B------:R-:W-:Y:S01]  /*10c0*/  IABS R21, R26 ;  /* 0x0000001a00157213 */ /* 0x000fe20000000000 */
[----:B------:R-:W-:Y:S01]  /*10d0*/  IMAD R16, R0, R16, R19 ;  /* 0x0000001000107224 */ /* 0x000fe200078e0213 */
[----:B------:R-:W-:Y:S01]  /*10e0*/  LOP3.LUT R58, R6, 0xb8, RZ, 0xfc, !PT ;  /* 0x000000b8063a7812 */ /* 0x000fe200078efcff */
[--C-:B------:R-:W-:Y:S01]  /*10f0*/  @!P5 IMAD.IADD R15, R15, 0x1, -R0.reuse ;  /* 0x000000010f0fd824 */ /* 0x100fe200078e0a00 */
[C---:B------:R-:W-:Y:S01]  /*1100*/  ISETP.GT.U32.AND P5, PT, R0.reuse, R18, PT ;  /* 0x000000120000720c */ /* 0x040fe20003fa4070 */
[----:B------:R-:W-:Y:S01]  /*1110*/  @!P6 IMAD.IADD R17, R17, 0x1, -R0 ;  /* 0x000000011111e824 */ /* 0x000fe200078e0a00 */
[----:B------:R-:W-:Y:S01]  /*1120*/  ISETP.GT.U32.AND P2, PT, R0, R16, PT ;  /* 0x000000100000720c */ /* 0x000fe20003f44070 */
[----:B------:R-:W-:Y:S01]  /*1130*/  IMAD.HI.U32 R20, R3, R22, RZ ;  /* 0x0000001603147227 */ /* 0x000fe200078e00ff */
[----:B------:R-:W-:-:S02]  /*1140*/  IABS R61, R58 ;  /* 0x0000003a003d7213 */ /* 0x000fc40000000000 */
[----:B------:R-:W-:Y:S01]  /*1150*/  ISETP.GT.U32.AND P6, PT, R0, R17, PT ;  /* 0x000000110000720c */ /* 0x000fe20003fc4070 */
[C---:B------:R-:W-:Y:S01]  /*1160*/  IMAD.HI.U32 R19, R3.reuse, R21, RZ ;  /* 0x0000001503137227 */ /* 0x040fe200078e00ff */
[C---:B------:R-:W-:Y:S02]  /*1170*/  LOP3.LUT R56, R6.reuse, 0xb0, RZ, 0xfc, !PT ;  /* 0x000000b006387812 */ /* 0x040fe400078efcff */
[----:B------:R-:W-:Y:S01]  /*1180*/  LOP3.LUT R62, R6, 0xdc, RZ, 0xfc, !PT ;  /* 0x000000dc063e7812 */ /* 0x000fe200078efcff */
[----:B------:R-:W-:Y:S01]  /*1190*/  IMAD.MOV R23, RZ, RZ, -R20 ;  /* 0x000000ffff177224 */ /* 0x000fe200078e0a14 */
[----:B------:R-:W-:Y:S01]  /*11a0*/  IABS R57, R56 ;  /* 0x0000003800397213 */ /* 0x000fe20000000000 */
[----:B------:R-:W-:Y:S01]  /*11b0*/  @!P5 IMAD.IADD R18, R18, 0x1, -R0 ;  /* 0x000000011212d824 */ /* 0x000fe200078e0a00 */
[----:B------:R-:W-:Y:S01]  /*11c0*/  ISETP.GE.AND P5, PT, R26, RZ, PT ;  /* 0x000000ff1a00720c */ /* 0x000fe20003fa6270 */
[----:B------:R-:W-:Y:S01]  /*11d0*/  IMAD.MOV R19, RZ, RZ, -R19 ;  /* 0x000000ffff137224 */ /* 0x000fe200078e0a13 */
[----:B------:R-:W-:Y:S01]  /*11e0*/  IABS R26, R30 ;  /* 0x0000001e001a7213 */ /* 0x000fe20000000000 */
[----:B------:R-:W-:Y:S01]  /*11f0*/  IMAD R20, R0, R23, R22 ;  /* 0x0000001700147224 */ /* 0x000fe200078e0216 */
[----:B------:R-:W-:Y:S01]  /*1200*/  LOP3.LUT R60, R6, 0xd8, RZ, 0xfc, !PT ;  /* 0x000000d8063c7812 */ /* 0x000fe200078efcff */
[----:B------:R-:W-:Y:S01]  /*1210*/  IMAD.MOV.U32 R23, RZ, RZ, R24 ;  /* 0x000000ffff177224 */ /* 0x000fe200078e0018 */
[----:B------:R-:W-:Y:S01]  /*1220*/  IABS R79, R62 ;  /* 0x0000003e004f7213 */ /* 0x000fe20000000000 */
[----:B------:R-:W-:Y:S01]  /*1230*/  @!P2 IMAD.IADD R16, R16, 0x1, -R0 ;  /* 0x000000011010a824 */ /* 0x000fe200078e0a00 */
[----:B------:R-:W-:Y:S01]  /*1240*/  LOP3.LUT R64, R6, 0xe0, RZ, 0xfc, !PT ;  /* 0x000000e006407812 */ /* 0x000fe200078efcff */
[----:B------:R-:W-:Y:S01]  /*1250*/  @!P0 IMAD.MOV R15, RZ, RZ, -R15 ;  /* 0x000000ffff0f8224 */ /* 0x000fe200078e0a0f */
[C---:B------:R-:W-:Y:S01]  /*1260*/  ISETP.GT.U32.AND P0, PT, R0.reuse, R18, PT ;  /* 0x000000120000720c */ /* 0x040fe20003f04070 */
[C---:B------:R-:W-:Y:S01]  /*1270*/  IMAD R19, R0.reuse, R19, R21 ;  /* 0x0000001300137224 */ /* 0x040fe200078e0215 */
[----:B------:R-:W-:Y:S01]  /*1280*/  ISETP.GT.U32.AND P2, PT, R0, R16, PT ;  /* 0x000000100000720c */ /* 0x000fe20003f44070 */
[----:B------:R-:W-:Y:S01]  /*1290*/  IMAD.MOV.U32 R24, RZ, RZ, R25 ;  /* 0x000000ffff187224 */ /* 0x000fe200078e0019 */
[----:B------:R-:W-:Y:S01]  /*12a0*/  IABS R77, R60 ;  /* 0x0000003c004d7213 */ /* 0x000fe20000000000 */
[----:B------:R-:W-:Y:S01]  /*12b0*/  IMAD.HI.U32 R21, R3, R23, RZ ;  /* 0x0000001703157227 */ /* 0x000fe200078e00ff */
[----:B------:R-:W-:-:S02]  /*12c0*/  LOP3.LUT R66, R6, 0xe4, RZ, 0xfc, !PT ;  /* 0x000000e406427812 */ /* 0x000fc400078efcff */
[----:B------:R-:W-:Y:S01]  /*12d0*/  IABS R81, R64 ;  /* 0x0000004000517213 */ /* 0x000fe20000000000 */
[----:B------:R-:W-:Y:S01]  /*12e0*/  @!P6 IMAD.IADD R17, R17, 0x1, -R0 ;  /* 0x000000011111e824 */ /* 0x000fe200078e0a00 */
[----:B------:R-:W-:Y:S01]  /*12f0*/  ISETP.GT.U32.AND P6, PT, R0, R20, PT ;  /* 0x000000140000720c */ /* 0x000fe20003fc4070 */
[C---:B------:R-:W-:Y:S01]  /*1300*/  IMAD.HI.U32 R22, R3.reuse, R24, RZ ;  /* 0x0000001803167227 */ /* 0x040fe200078e00ff */
[----:B------:R-:W-:Y:S02]  /*1310*/  IABS R83, R66 ;  /* 0x0000004200537213 */ /* 0x000fe40000000000 */
[C---:B------:R-:W-:Y:S01]  /*1320*/  LOP3.LUT R72, R6.reuse, 0xf0, RZ, 0xfc, !PT ;  /* 0x000000f006487812 */ /* 0x040fe200078efcff */
[----:B------:R-:W-:Y:S01]  /*1330*/  IMAD.MOV R21, RZ, RZ, -R21 ;  /* 0x000000ffff157224 */ /* 0x000fe200078e0a15 */
[----:B------:R-:W-:Y:S01]  /*1340*/  LOP3.LUT R70, R6, 0xec, RZ, 0xfc, !PT ;  /* 0x000000ec06467812 */ /* 0x000fe200078efcff */
[----:B------:R-:W-:Y:S01]  /*1350*/  IMAD.MOV R25, RZ, RZ, -R22 ;  /* 0x000000ffff197224 */ /* 0x000fe200078e0a16 */
[----:B------:R-:W-:Y:S01]  /*1360*/  IABS R89, R72 ;  /* 0x0000004800597213 */ /* 0x000fe20000000000 */
[----:B------:R-:W-:Y:S01]  /*1370*/  IMAD R21, R0, R21, R23 ;  /* 0x0000001500157224 */ /* 0x000fe200078e0217 */
[----:B------:R-:W-:Y:S01]  /*1380*/  LOP3.LUT R68, R6, 0xe8, RZ, 0xfc, !PT ;  /* 0x000000e806447812 */ /* 0x000fe200078efcff */
[----:B------:R-:W-:Y:S01]  /*1390*/  IMAD R22, R0, R25, R24 ;  /* 0x0000001900167224 */ /* 0x000fe200078e0218 */
[----:B------:R-:W-:Y:S01]  /*13a0*/  IABS R87, R70 ;  /* 0x0000004600577213 */ /* 0x000fe20000000000 */
[--C-:B------:R-:W-:Y:S01]  /*13b0*/  @!P0 IMAD.IADD R18, R18, 0x1, -R0.reuse ;  /* 0x0000000112128824 */ /* 0x100fe200078e0a00 */
[----:B------:R-:W-:Y:S01]  /*13c0*/  ISETP.GT.U32.AND P0, PT, R0, R21, PT ;  /* 0x000000150000720c */ /* 0x000fe20003f04070 */
[--C-:B------:R-:W-:Y:S01]  /*13d0*/  @!P2 IMAD.IADD R16, R16, 0x1, -R0.reuse ;  /* 0x000000011010a824 */ /* 0x100fe200078e0a00 */
[----:B------:R-:W-:Y:S01]  /*13e0*/  ISETP.GT.U32.AND P2, PT, R0, R19, PT ;  /* 0x000000130000720c */ /* 0x000fe20003f44070 */
[----:B------:R-:W-:Y:S01]  /*13f0*/  @!P6 IMAD.IADD R20, R20, 0x1, -R0 ;  /* 0x000000011414e824 */ /* 0x000fe200078e0a00 */
[----:B------:R-:W-:Y:S01]  /*1400*/  IABS R85, R68 ;  /* 0x0000004400557213 */ /* 0x000fe20000000000 */
[----:B------:R-:W-:Y:S01]  /*1410*/  @!P4 IMAD.MOV R18, RZ, RZ, -R18 ;  /* 0x000000ffff12c224 */ /* 0x000fe200078e0a12 */
[C---:B------:R-:W-:Y:S01]  /*1420*/  ISETP.GT.U32.AND P4, PT, R0.reuse, R22, PT ;  /* 0x000000160000720c */ /* 0x040fe20003f84070 */
[----:B------:R-:W-:Y:S01]  /*1430*/  IMAD.HI.U32 R23, R3, R26, RZ ;  /* 0x0000001a03177227 */ /* 0x000fe200078e00ff */
[----:B------:R-:W-:-:S03]  /*1440*/  ISETP.GT.U32.AND P6, PT, R0, R20, PT ;  /* 0x000000140000720c */ /* 0x000fc60003fc4070 */
[----:B------:R-:W-:Y:S02]  /*1450*/  IMAD.MOV R23, RZ, RZ, -R23 ;  /* 0x000000ffff177224 */ /* 0x000fe400078e0a17 */
[----:B------:R-:W-:Y:S01]  /*1460*/  @!P0 IMAD.IADD R21, R21, 0x1, -R0 ;  /* 0x0000000115158824 */ /* 0x000fe200078e0a00 */
[----:B------:R-:W-:Y:S01]  /*1470*/  ISETP.GE.AND P0, PT, R30, RZ, PT ;  /* 0x000000ff1e00720c */ /* 0x000fe20003f06270 */
[----:B------:R-:W-:Y:S01]  /*1480*/  IMAD R23, R0, R23, R26 ;  /* 0x0000001700177224 */ /* 0x000fe200078e021a */
[----:B------:R-:W-:Y:S01]  /*1490*/  IABS R26, R31 ;  /* 0x0000001f001a7213 */ /* 0x000fe20000000000 */
[--C-:B------:R-:W-:Y:S01]  /*14a0*/  @!P2 IMAD.IADD R19, R19, 0x1, -R0.reuse ;  /* 0x000000011313a824 */ /* 0x100fe200078e0a00 */
[----:B------:R-:W-:Y:S01]  /*14b0*/  ISETP.GE.AND P2, PT, R27, RZ, PT ;  /* 0x000000ff1b00720c */ /* 0x000fe20003f46270 */
[----:B------:R-:W-:Y:S01]  /*14c0*/  @!P4 IMAD.IADD R22, R22, 0x1, -R0 ;  /* 0x000000011616c824 */ /* 0x000fe200078e0a00 */
[----:B------:R-:W-:Y:S01]  /*14d0*/  ISETP.GT.U32.AND P4, PT, R0, R21, PT ;  /* 0x000000150000720c */ /* 0x000fe20003f84070 */
[----:B------:R-:W-:Y:S01]  /*14e0*/  IMAD.HI.U32 R24, R3, R26, RZ ;  /* 0x0000001a03187227 */ /* 0x000fe200078e00ff */
[----:B------:R-:W-:-:S03]  /*14f0*/  IABS R30, R34 ;  /* 0x00000022001e7213 */ /* 0x000fc60000000000 */
[----:B------:R-:W-:Y:S01]  /*1500*/  @!P3 IMAD.MOV R16, RZ, RZ, -R16 ;  /* 0x000000ffff10b224 */ /* 0x000fe200078e0a10 */
[----:B------:R-:W-:Y:S01]  /*1510*/  ISETP.GT.U32.AND P3, PT, R0, R19, PT ;  /* 0x000000130000720c */ /* 0x000fe20003f64070 */
[----:B------:R-:W-:Y:S01]  /*1520*/  @!P6 IMAD.IADD R20, R20, 0x1, -R0 ;  /* 0x000000011414e824 */ /* 0x000fe200078e0a00 */
[----:B------:R-:W-:Y:S01]  /*1530*/  ISETP.GT.U32.AND P6, PT, R0, R23, PT ;  /* 0x000000170000720c */ /* 0x000fe20003fc4070 */
[----:B------:R-:W-:Y:S02]  /*1540*/  IMAD.MOV R27, RZ, RZ, -R24 ;  /* 0x000000ffff1b7224 */ /* 0x000fe400078e0a18 */
[----:B------:R-:W-:Y:S01]  /*1550*/  @!P1 IMAD.MOV R17, RZ, RZ, -R17 ;  /* 0x000000ffff119224 */ /* 0x000fe200078e0a11 */
[----:B------:R-:W-:Y:S01]  /*1560*/  ISETP.GE.AND P1, PT, R28, RZ, PT ;  /* 0x000000ff1c00720c */ /* 0x000fe20003f26270 */
[----:B------:R-:W-:Y:S01]  /*1570*/  IMAD R24, R0, R27, R26 ;  /* 0x0000001b00187224 */ /* 0x000fe200078e021a */
[----:B------:R-:W-:Y:S01]  /*1580*/  IABS R28, R32 ;  /* 0x00000020001c7213 */ /* 0x000fe20000000000 */
[----:B------:R-:W-:-:S02]  /*1590*/  @!P4 IMAD.IADD R21, R21, 0x1, -R0 ;  /* 0x000000011515c824 */ /* 0x000fc400078e0a00 */
[----:B------:R-:W-:Y:S01]  /*15a0*/  IMAD.HI.U32 R27, R3, R30, RZ ;  /* 0x0000001e031b7227 */ /* 0x000fe200078e00ff */
[----:B------:R-:W-:-:S03]  /*15b0*/  ISETP.GT.U32.AND P4, PT, R0, R24, PT ;  /* 0x000000180000720c */ /* 0x000fc60003f84070 */
[--C-:B------:R-:W-:Y:S01]  /*15c0*/  @!P3 IMAD.IADD R19, R19, 0x1, -R0.reuse ;  /* 0x000000011313b824 */ /* 0x100fe200078e0a00 */
[----:B------:R-:W-:Y:S01]  /*15d0*/  ISETP.GE.AND P3, PT, R29, RZ, PT ;  /* 0x000000ff1d00720c */ /* 0x000fe20003f66270 */
[----:B------:R-:W-:Y:S01]  /*15e0*/  @!P6 IMAD.IADD R23, R23, 0x1, -R0 ;  /* 0x000000011717e824 */ /* 0x000fe200078e0a00 */
[----:B------:R-:W-:Y:S01]  /*15f0*/  IABS R29, R33 ;  /* 0x00000021001d7213 */ /* 0x000fe20000000000 */
[----:B------:R-:W-:-:S03]  /*1600*/  IMAD.HI.U32 R25, R3, R28, RZ ;  /* 0x0000001c03197227 */ /* 0x000fc600078e00ff */
[C---:B------:R-:W-:Y:S01]  /*1610*/  ISETP.GT.U32.AND P6, PT, R0.reuse, R23, PT ;  /* 0x000000170000720c */ /* 0x040fe20003fc4070 */
[----:B------:R-:W-:Y:S01]  /*1620*/  @!P5 IMAD.MOV R19, RZ, RZ, -R19 ;  /* 0x000000ffff13d224 */ /* 0x000fe200078e0a13 */
[----:B------:R-:W-:Y:S01]  /*1630*/  ISETP.GT.U32.AND P5, PT, R0, R22, PT ;  /* 0x000000160000720c */ /* 0x000fe20003fa4070 */
[----:B------:R-:W-:Y:S02]  /*1640*/  IMAD.MOV R25, RZ, RZ, -R25 ;  /* 0x000000ffff197224 */ /* 0x000fe400078e0a19 */
[----:B------:R-:W-:Y:S01]  /*1650*/  @!P4 IMAD.IADD R24, R24, 0x1, -R0 ;  /* 0x000000011818c824 */ /* 0x000fe200078e0a00 */
[----:B------:R-:W-:Y:S01]  /*1660*/  ISETP.GE.AND P4, PT, R32, RZ, PT ;  /* 0x000000ff2000720c */ /* 0x000fe20003f86270 */
[C---:B------:R-:W-:Y:S01]  /*1670*/  IMAD R25, R0.reuse, R25, R28 ;  /* 0x0000001900197224 */ /* 0x040fe200078e021c */
[----:B------:R-:W-:Y:S01]  /*1680*/  IABS R28, R35 ;  /* 0x00000023001c7213 */ /* 0x000fe20000000000 */
[----:B------:R-:W-:Y:S01]  /*1690*/  IMAD.MOV R27, RZ, RZ, -R27 ;  /* 0x000000ffff1b7224 */ /* 0x000fe200078e0a1b */
[----:B------:R-:W-:Y:S01]  /*16a0*/  IABS R32, R36 ;  /* 0x0000002400207213 */ /* 0x000fe20000000000 */
[----:B------:R-:W-:Y:S01]  /*16b0*/  @!P2 IMAD.MOV R20, RZ, RZ, -R20 ;  /* 0x000000ffff14a224 */ /* 0x000fe200078e0a14 */
[C---:B------:R-:W-:Y:S01]  /*16c0*/  ISETP.GT.U32.AND P2, PT, R0.reuse, R24, PT ;  /* 0x000000180000720c */ /* 0x040fe20003f44070 */
[----:B------:R-:W-:-:S02]  /*16d0*/  IMAD R27, R0, R27, R30 ;  /* 0x0000001b001b7224 */ /* 0x000fc400078e021e */
[----:B------:R-:W-:Y:S02]  /*16e0*/  IMAD.MOV.U32 R30, RZ, RZ, R28 ;  /* 0x000000ffff1e7224 */ /* 0x000fe400078e001c */
[--C-:B------:R-:W-:Y:S01]  /*16f0*/  @!P5 IMAD.IADD R22, R22, 0x1, -R0.reuse ;  /* 0x000000011616d824 */ /* 0x100fe200078e0a00 */
[----:B------:R-:W-:Y:S01]  /*1700*/  ISETP.GE.AND P5, PT, R31, RZ, PT ;  /* 0x000000ff1f00720c */ /* 0x000fe20003fa6270 */
[----:B------:R-:W-:Y:S01]  /*1710*/  @!P6 IMAD.IADD R23, R23, 0x1, -R0 ;  /* 0x000000011717e824 */ /* 0x000fe200078e0a00 */
[----:B------:R-:W-:Y:S01]  /*1720*/  ISETP.GT.U32.AND P6, PT, R0, R25, PT ;  /* 0x000000190000720c */ /* 0x000fe20003fc4070 */
[----:B------:R-:W-:-:S04]  /*1730*/  IMAD.HI.U32 R28, R3, R30, RZ ;  /* 0x0000001e031c7227 */ /* 0x000fc800078e00ff */
[----:B------:R-:W-:Y:S02]  /*1740*/  IMAD.MOV R31, RZ, RZ, -R28 ;  /* 0x000000ffff1f7224 */ /* 0x000fe400078e0a1c */
[----:B------:R-:W-:Y:S01]  /*1750*/  @!P2 IMAD.IADD R24, R24, 0x1, -R0 ;  /* 0x000000011818a824 */ /* 0x000fe200078e0a00 */
[----:B------:R-:W-:Y:S01]  /*1760*/  ISETP.GE.AND P2, PT, R34, RZ, PT ;  /* 0x000000ff2200720c */ /* 0x000fe20003f46270 */
[----:B------:R-:W-:Y:S01]  /*1770*/  IMAD R28, R0, R31, R30 ;  /* 0x0000001f001c7224 */ /* 0x000fe200078e021e */
[----:B------:R-:W-:Y:S01]  /*1780*/  LOP3.LUT R31, R6, 0x58, RZ, 0xfc, !PT ;  /* 0x00000058061f7812 */ /* 0x000fe200078efcff */
[----:B------:R-:W-:Y:S01]  /*1790*/  IMAD.HI.U32 R26, R3, R29, RZ ;  /* 0x0000001d031a7227 */ /* 0x000fe200078e00ff */
[----:B------:R-:W-:-:S03]  /*17a0*/  IABS R34, R37 ;  /* 0x0000002500227213 */ /* 0x000fc60000000000 */
[----:B------:R-:W-:Y:S02]  /*17b0*/  @!P6 IMAD.IADD R25, R25, 0x1, -R0 ;  /* 0x000000011919e824 */ /* 0x000fe400078e0a00 */
[----:B------:R-:W-:Y:S01]  /*17c0*/  @!P5 IMAD.MOV R24, RZ, RZ, -R24 ;  /* 0x000000ffff18d224 */ /* 0x000fe200078e0a18 */
[C---:B------:R-:W-:Y:S01]  /*17d0*/  ISETP.GT.U32.AND P5, PT, R0.reuse, R28, PT ;  /* 0x0000001c0000720c */ /* 0x040fe20003fa4070 */
[----:B------:R-:W-:Y:S02]  /*17e0*/  IMAD.MOV R26, RZ, RZ, -R26 ;  /* 0x000000ffff1a7224 */ /* 0x000fe400078e0a1a */
[----:B------:R-:W-:Y:S01]  /*17f0*/  @!P1 IMAD.MOV R21, RZ, RZ, -R21 ;  /* 0x000000ffff159224 */ /* 0x000fe200078e0a15 */
[C---:B------:R-:W-:Y:S01]  /*1800*/  ISETP.GT.U32.AND P1, PT, R0.reuse, R25, PT ;  /* 0x000000190000720c */ /* 0x040fe20003f24070 */
[----:B------:R-:W-:Y:S02]  /*1810*/  IMAD R26, R0, R26, R29 ;  /* 0x0000001a001a7224 */ /* 0x000fe400078e021d */
[----:B------:R-:W-:-:S03]  /*1820*/  IMAD.HI.U32 R29, R3, R32, RZ ;  /* 0x00000020031d7227 */ /* 0x000fc600078e00ff */
[C---:B------:R-:W-:Y:S01]  /*1830*/  ISETP.GT.U32.AND P6, PT, R0.reuse, R26, PT ;  /* 0x0000001a0000720c */ /* 0x040fe20003fc4070 */
[----:B------:R-:W-:Y:S01]  /*1840*/  @!P3 IMAD.MOV R22, RZ, RZ, -R22 ;  /* 0x000000ffff16b224 */ /* 0x000fe200078e0a16 */
[----:B------:R-:W-:Y:S01]  /*1850*/  ISETP.GT.U32.AND P3, PT, R0, R27, PT ;  /* 0x0000001b0000720c */ /* 0x000fe20003f64070 */
[----:B------:R-:W-:Y:S02]  /*1860*/  IMAD.MOV R29, RZ, RZ, -R29 ;  /* 0x000000ffff1d7224 */ /* 0x000fe400078e0a1d */
[----:B------:R-:W-:Y:S02]  /*1870*/  @!P5 IMAD.IADD R28, R28, 0x1, -R0 ;  /* 0x000000011c1cd824 */ /* 0x000fe400078e0a00 */
[C---:B------:R-:W-:Y:S01]  /*1880*/  IMAD R29, R0.reuse, R29, R32 ;  /* 0x0000001d001d7224 */ /* 0x040fe200078e0220 */
[----:B------:R-:W-:Y:S01]  /*1890*/  IABS R32, R31 ;  /* 0x0000001f00207213 */ /* 0x000fe20000000000 */
[----:B------:R-:W-:Y:S01]  /*18a0*/  @!P1 IMAD.IADD R25, R25, 0x1, -R0 ;  /* 0x0000000119199824 */ /* 0x000fe200078e0a00 */
[----:B------:R-:W-:Y:S01]  /*18b0*/  ISETP.GT.U32.AND P5, PT, R0, R28, PT ;  /* 0x0000001c0000720c */ /* 0x000fe20003fa4070 */
[----:B------:R-:W-:Y:S01]  /*18c0*/  @!P0 IMAD.MOV R23, RZ, RZ, -R23 ;  /* 0x000000ffff178224 */ /* 0x000fe200078e0a17 */
[----:B------:R-:W-:Y:S01]  /*18d0*/  ISETP.GE.AND P0, PT, R33, RZ, PT ;  /* 0x000000ff2100720c */ /* 0x000fe20003f06270 */
[----:B------:R-:W-:Y:S01]  /*18e0*/  IMAD.HI.U32 R30, R3, R32, RZ ;  /* 0x00000020031e7227 */ /* 0x000fe200078e00ff */
[----:B------:R-:W-:-:S02]  /*18f0*/  ISETP.GE.AND P1, PT, R35, RZ, PT ;  /* 0x000000ff2300720c */ /* 0x000fc40003f26270 */
[----:B------:R-:W-:Y:S01]  /*1900*/  IABS R35, R39 ;  /* 0x0000002700237213 */ /* 0x000fe20000000000 */
[----:B------:R-:W-:Y:S02]  /*1910*/  @!P3 IMAD.IADD R27, R27, 0x1, -R0 ;  /* 0x000000011b1bb824 */ /* 0x000fe400078e0a00 */
[----:B------:R-:W-:Y:S01]  /*1920*/  @!P4 IMAD.MOV R25, RZ, RZ, -R25 ;  /* 0x000000ffff19c224 */ /* 0x000fe200078e0a19 */
[C---:B------:R-:W-:Y:S01]  /*1930*/  ISETP.GT.U32.AND P4, PT, R0.reuse, R29, PT ;  /* 0x0000001d0000720c */ /* 0x040fe20003f84070 */
[----:B------:R-:W-:Y:S01]  /*1940*/  IMAD.MOV R33, RZ, RZ, -R30 ;  /* 0x000000ffff217224 */ /* 0x000fe200078e0a1e */
[----:B------:R-:W-:Y:S01]  /*1950*/  ISETP.GT.U32.AND P3, PT, R0, R27, PT ;  /* 0x0000001b0000720c */ /* 0x000fe20003f64070 */
[----:B------:R-:W-:Y:S02]  /*1960*/  @!P6 IMAD.IADD R26, R26, 0x1, -R0 ;  /* 0x000000011a1ae824 */ /* 0x000fe400078e0a00 */
[----:B------:R-:W-:Y:S02]  /*1970*/  IMAD R30, R0, R33, R32 ;  /* 0x00000021001e7224 */ /* 0x000fe400078e0220 */
[----:B------:R-:W-:Y:S01]  /*1980*/  @!P5 IMAD.IADD R28, R28, 0x1, -R0 ;  /* 0x000000011c1cd824 */ /* 0x000fe200078e0a00 */
[C---:B------:R-:W-:Y:S01]  /*1990*/  ISETP.GT.U32.AND P6, PT, R0.reuse, R26, PT ;  /* 0x0000001a0000720c */ /* 0x040fe20003fc4070 */
[----:B------:R-:W-:Y:S01]  /*19a0*/  IMAD.MOV.U32 R33, RZ, RZ, R35 ;  /* 0x000000ffff217224 */ /* 0x000fe200078e0023 */
[----:B------:R-:W-:Y:S01]  /*19b0*/  ISETP.GT.U32.AND P5, PT, R0, R30, PT ;  /* 0x0000001e0000720c */ /* 0x000fe20003fa4070 */
[----:B------:R-:W-:Y:S01]  /*19c0*/  @!P1 IMAD.MOV R28, RZ, RZ, -R28 ;  /* 0x000000ffff1c9224 */ /* 0x000fe200078e0a1c */
[----:B------:R-:W-:Y:S01]  /*19d0*/  IABS R35, R40 ;  /* 0x0000002800237213 */ /* 0x000fe20000000000 */
[----:B------:R-:W-:-:S02]  /*19e0*/  @!P4 IMAD.IADD R29, R29, 0x1, -R0 ;  /* 0x000000011d1dc824 */ /* 0x000fc400078e0a00 */
[----:B------:R-:W-:Y:S01]  /*19f0*/  @!P3 IMAD.IADD R27, R27, 0x1, -R0 ;  /* 0x000000011b1bb824 */ /* 0x000fe200078e0a00 */
[----:B------:R-:W-:Y:S01]  /*1a00*/  ISETP.GE.AND P3, PT, R31, RZ, PT ;  /* 0x000000ff1f00720c */ /* 0x000fe20003f66270 */
[----:B------:R-:W-:Y:S01]  /*1a10*/  IMAD.HI.U32 R31, R3, R34, RZ ;  /* 0x00000022031f7227 */ /* 0x000fe200078e00ff */
[----:B------:R-:W-:-:S03]  /*1a20*/  ISETP.GT.U32.AND P4, PT, R0, R29, PT ;  /* 0x0000001d0000720c */ /* 0x000fc60003f84070 */
[----:B------:R-:W-:-:S04]  /*1a30*/  IMAD.HI.U32 R32, R3, R33, RZ ;  /* 0x0000002103207227 */ /* 0x000fc800078e00ff */
[----:B------:R-:W-:Y:S02]  /*1a40*/  IMAD.MOV R31, RZ, RZ, -R31 ;  /* 0x000000ffff1f7224 */ /* 0x000fe400078e0a1f */
[----:B------:R-:W-:Y:S02]  /*1a50*/  @!P5 IMAD.IADD R30, R30, 0x1, -R0 ;  /* 0x000000011e1ed824 */ /* 0x000fe400078e0a00 */
[----:B------:R-:W-:Y:S02]  /*1a60*/  IMAD.MOV R32, RZ, RZ, -R32 ;  /* 0x000000ffff207224 */ /* 0x000fe400078e0a20 */
[----:B------:R-:W-:Y:S01]  /*1a70*/  @!P6 IMAD.IADD R26, R26, 0x1, -R0 ;  /* 0x000000011a1ae824 */ /* 0x000fe200078e0a00 */
[----:B------:R-:W-:Y:S01]  /*1a80*/  ISETP.GE.AND P6, PT, R36, RZ, PT ;  /* 0x000000ff2400720c */ /* 0x000fe20003fc6270 */
[C---:B------:R-:W-:Y:S01]  /*1a90*/  IMAD R31, R0.reuse, R31, R34 ;  /* 0x0000001f001f7224 */ /* 0x040fe200078e0222 */
[----:B------:R-:W-:Y:S01]  /*1aa0*/  IABS R36, R41 ;  /* 0x0000002900247213 */ /* 0x000fe20000000000 */
[----:B------:R-:W-:Y:S01]  /*1ab0*/  @!P2 IMAD.MOV R27, RZ, RZ, -R27 ;  /* 0x000000ffff1ba224 */ /* 0x000fe200078e0a1b */
[C---:B------:R-:W-:Y:S01]  /*1ac0*/  ISETP.GT.U32.AND P2, PT, R0.reuse, R30, PT ;  /* 0x0000001e0000720c */ /* 0x040fe20003f44070 */
[----:B------:R-:W-:-:S02]  /*1ad0*/  IMAD R32, R0, R32, R33 ;  /* 0x0000002000207224 */ /* 0x000fc400078e0221 */
[----:B------:R-:W-:-:S03]  /*1ae0*/  IMAD.HI.U32 R33, R3, R35, RZ ;  /* 0x0000002303217227 */ /* 0x000fc600078e00ff */
[C---:B------:R-:W-:Y:S01]  /*1af0*/  ISETP.GT.U32.AND P5, PT, R0.reuse, R32, PT ;  /* 0x000000200000720c */ /* 0x040fe20003fa4070 */
[----:B------:R-:W-:Y:S01]  /*1b00*/  @!P4 IMAD.IADD R29, R29, 0x1, -R0 ;  /* 0x000000011d1dc824 */ /* 0x000fe200078e0a00 */
[----:B------:R-:W-:Y:S01]  /*1b10*/  ISETP.GT.U32.AND P4, PT, R0, R31, PT ;  /* 0x0000001f0000720c */ /* 0x000fe20003f84070 */
[----:B------:R-:W-:-:S04]  /*1b20*/  IMAD.HI.U32 R34, R3, R36, RZ ;  /* 0x0000002403227227 */ /* 0x000fc800078e00ff */
[----:B------:R-:W-:Y:S02]  /*1b30*/  IMAD.MOV R33, RZ, RZ, -R33 ;  /* 0x000000ffff217224 */ /* 0x000fe400078e0a21 */
[----:B------:R-:W-:Y:S01]  /*1b40*/  @!P0 IMAD.MOV R26, RZ, RZ, -R26 ;  /* 0x000000ffff1a8224 */ /* 0x000fe200078e0a1a */
[----:B------:R-:W-:Y:S01]  /*1b50*/  ISETP.GE.AND P0, PT, R37, RZ, PT ;  /* 0x000000ff2500720c */ /* 0x000fe20003f06270 */
[----:B------:R-:W-:Y:S02]  /*1b60*/  IMAD.MOV R37, RZ, RZ, -R34 ;  /* 0x000000ffff257224 */ /* 0x000fe400078e0a22 */
[C---:B------:R-:W-:Y:S01]  /*1b70*/  IMAD R33, R0.reuse, R33, R35 ;  /* 0x0000002100217224 */ /* 0x040fe200078e0223 */
[----:B------:R-:W-:Y:S01]  /*1b80*/  IABS R35, R43 ;  /* 0x0000002b00237213 */ /* 0x000fe20000000000 */
[----:B------:R-:W-:Y:S02]  /*1b90*/  IMAD R34, R0, R37, R36 ;  /* 0x0000002500227224 */ /* 0x000fe400078e0224 */
[--C-:B------:R-:W-:Y:S01]  /*1ba0*/  @!P2 IMAD.IADD R30, R30, 0x1, -R0.reuse ;  /* 0x000000011e1ea824 */ /* 0x100fe200078e0a00 */
[C---:B------:R-:W-:Y:S01]  /*1bb0*/  ISETP.GT.U32.AND P2, PT, R0.reuse, R33, PT ;  /* 0x000000210000720c */ /* 0x040fe20003f44070 */
[----:B------:R-:W-:Y:S01]  /*1bc0*/  @!P4 IMAD.IADD R31, R31, 0x1, -R0 ;  /* 0x000000011f1fc824 */ /* 0x000fe200078e0a00 */
[----:B------:R-:W-:Y:S01]  /*1bd0*/  ISETP.GE.AND P4, PT, R39, RZ, PT ;  /* 0x000000ff2700720c */ /* 0x000fe20003f86270 */
[----:B------:R-:W-:Y:S01]  /*1be0*/  @!P6 IMAD.MOV R29, RZ, RZ, -R29 ;  /* 0x000000ffff1de224 */ /* 0x000fe200078e0a1d */
[C---:B------:R-:W-:Y:S01]  /*1bf0*/  ISETP.GT.U32.AND P6, PT, R0.reuse, R34, PT ;  /* 0x000000220000720c */ /* 0x040fe20003fc4070 */
[----:B------:R-:W-:Y:S01]  /*1c00*/  IMAD.MOV.U32 R37, RZ, RZ, R35 ;  /* 0x000000ffff257224 */ /* 0x000fe200078e0023 */
[----:B------:R-:W-:Y:S01]  /*1c10*/  ISETP.GT.U32.AND P1, PT, R0, R31, PT ;  /* 0x0000001f0000720c */ /* 0x000fe20003f24070 */
[----:B------:R-:W-:-:S04]  /*1c20*/  IMAD.HI.U32 R35, R3, R38, RZ ;  /* 0x0000002603237227 */ /* 0x000fc800078e00ff */
[----:B------:R-:W-:Y:S02]  /*1c30*/  IMAD.MOV R35, RZ, RZ, -R35 ;  /* 0x000000ffff237224 */ /* 0x000fe400078e0a23 */
[----:B------:R-:W-:Y:S01]  /*1c40*/  @!P2 IMAD.IADD R33, R33, 0x1, -R0 ;  /* 0x000000012121a824 */ /* 0x000fe200078e0a00 */
[----:B------:R-:W-:Y:S01]  /*1c50*/  ISETP.GE.AND P2, PT, R42, RZ, PT ;  /* 0x000000ff2a00720c */ /* 0x000fe20003f46270 */
[----:B------:R-:W-:Y:S02]  /*1c60*/  IMAD R35, R0, R35, R38 ;  /* 0x0000002300237224 */ /* 0x000fe400078e0226 */
[----:B------:R-:W-:Y:S01]  /*1c70*/  @!P6 IMAD.IADD R34, R34, 0x1, -R0 ;  /* 0x000000012222e824 */ /* 0x000fe200078e0a00 */
[----:B------:R-:W-:Y:S01]  /*1c80*/  ISETP.GT.U32.AND P6, PT, R0, R33, PT ;  /* 0x000000210000720c */ /* 0x000fe20003fc4070 */
[----:B------:R-:W-:-:S04]  /*1c90*/  IMAD.HI.U32 R36, R3, R37, RZ ;  /* 0x0000002503247227 */ /* 0x000fc800078e00ff */
[--C-:B------:R-:W-:Y:S01]  /*1ca0*/  @!P1 IMAD.IADD R31, R31, 0x1, -R0.reuse ;  /* 0x000000011f1f9824 */ /* 0x100fe200078e0a00 */
[----:B------:R-:W-:Y:S01]  /*1cb0*/  ISETP.GT.U32.AND P1, PT, R0, R35, PT ;  /* 0x000000230000720c */ /* 0x000fe20003f24070 */
[----:B------:R-:W-:Y:S02]  /*1cc0*/  @!P5 IMAD.IADD R32, R32, 0x1, -R0 ;  /* 0x000000012020d824 */ /* 0x000fe400078e0a00 */
[----:B------:R-:W-:Y:S02]  /*1cd0*/  IMAD.MOV R36, RZ, RZ, -R36 ;  /* 0x000000ffff247224 */ /* 0x000fe400078e0a24 */
[----:B------:R-:W-:Y:S01]  /*1ce0*/  @!P0 IMAD.MOV R31, RZ, RZ, -R31 ;  /* 0x000000ffff1f8224 */ /* 0x000fe200078e0a1f */
[C---:B------:R-:W-:Y:S01]  /*1cf0*/  ISETP.GT.U32.AND P5, PT, R0.reuse, R32, PT ;  /* 0x000000200000720c */ /* 0x040fe20003fa4070 */
[C---:B------:R-:W-:Y:S01]  /*1d00*/  IMAD R36, R0.reuse, R36, R37 ;  /* 0x0000002400247224 */ /* 0x040fe200078e0225 */
[----:B------:R-:W-:Y:S01]  /*1d10*/  ISETP.GT.U32.AND P0, PT, R0, R34, PT ;  /* 0x000000220000720c */ /* 0x000fe20003f04070 */
[----:B------:R-:W-:Y:S01]  /*1d20*/  @!P6 IMAD.IADD R33, R33, 0x1, -R0 ;  /* 0x000000012121e824 */ /* 0x000fe200078e0a00 */
[----:B------:R-:W-:Y:S01]  /*1d30*/  LOP3.LUT R37, R6, 0x74, RZ, 0xfc, !PT ;  /* 0x0000007406257812 */ /* 0x000fe200078efcff */
[----:B------:R-:W-:Y:S01]  /*1d40*/  @!P3 IMAD.MOV R30, RZ, RZ, -R30 ;  /* 0x000000ffff1eb224 */ /* 0x000fe200078e0a1e */
[----:B------:R-:W-:Y:S01]  /*1d50*/  ISETP.GT.U32.AND P6, PT, R0, R36, PT ;  /* 0x000000240000720c */ /* 0x000fe20003fc4070 */
[----:B------:R-:W-:Y:S01]  /*1d60*/  @!P1 IMAD.IADD R35, R35, 0x1, -R0 ;  /* 0x0000000123239824 */ /* 0x000fe200078e0a00 */
[----:B------:R-:W-:-:S02]  /*1d70*/  IABS R39, R37 ;  /* 0x0000002500277213 */ /* 0x000fc40000000000 */
[----:B------:R-:W-:Y:S02]  /*1d80*/  ISETP.GE.AND P3, PT, R40, RZ, PT ;  /* 0x000000ff2800720c */ /* 0x000fe40003f66270 */
[----:B------:R-:W-:Y:S01]  /*1d90*/  ISETP.GT.U32.AND P1, PT, R0, R35, PT ;  /* 0x000000230000720c */ /* 0x000fe20003f24070 */
[--C-:B------:R-:W-:Y:S01]  /*1da0*/  @!P5 IMAD.IADD R32, R32, 0x1, -R0.reuse ;  /* 0x000000012020d824 */ /* 0x100fe200078e0a00 */
[----:B------:R-:W-:Y:S01]  /*1db0*/  ISETP.GE.AND P5, PT, R41, RZ, PT ;  /* 0x000000ff2900720c */ /* 0x000fe20003fa6270 */
[----:B------:R-:W-:Y:S01]  /*1dc0*/  @!P0 IMAD.IADD R34, R34, 0x1, -R0 ;  /* 0x0000000122228824 */ /* 0x000fe200078e0a00 */
[----:B------:R-:W-:Y:S01]  /*1dd0*/  LOP3.LUT R41, R6, 0x78, RZ, 0xfc, !PT ;  /* 0x0000007806297812 */ /* 0x000fe200078efcff */
[----:B------:R-:W-:Y:S01]  /*1de0*/  @!P4 IMAD.MOV R32, RZ, RZ, -R32 ;  /* 0x000000ffff20c224 */ /* 0x000fe200078e0a20 */
[----:B------:R-:W-:Y:S01]  /*1df0*/  ISETP.GE.AND P0, PT, R37, RZ, PT ;  /* 0x000000ff2500720c */ /* 0x000fe20003f06270 */
[----:B------:R-:W-:Y:S01]  /*1e00*/  @!P6 IMAD.IADD R36, R36, 0x1, -R0 ;  /* 0x000000012424e824 */ /* 0x000fe200078e0a00 */
[----:B------:R-:W-:Y:S01]  /*1e10*/  IABS R40, R41 ;  /* 0x0000002900287213 */ /* 0x000fe20000000000 */
[----:B------:R-:W-:Y:S01]  /*1e20*/  IMAD.HI.U32 R37, R3, R39, RZ ;  /* 0x0000002703257227 */ /* 0x000fe200078e00ff */
[----:B------:R-:W-:-:S02]  /*1e30*/  ISETP.GE.AND P4, PT, R43, RZ, PT ;  /* 0x000000ff2b00720c */ /* 0x000fc40003f86270 */
[----:B------:R-:W-:Y:S01]  /*1e40*/  ISETP.GT.U32.AND P6, PT, R0, R36, PT ;  /* 0x000000240000720c */ /* 0x000fe20003fc4070 */
[----:B------:R-:W-:Y:S01]  /*1e50*/  IMAD.HI.U32 R38, R3, R40, RZ ;  /* 0x0000002803267227 */ /* 0x000fe200078e00ff */
[----:B------:R-:W-:-:S03]  /*1e60*/  LOP3.LUT R43, R6, 0x7c, RZ, 0xfc, !PT ;  /* 0x0000007c062b7812 */ /* 0x000fc600078efcff */
[----:B------:R-:W-:Y:S01]  /*1e70*/  IMAD.MOV R37, RZ, RZ, -R37 ;  /* 0x000000ffff257224 */ /* 0x000fe200078e0a25 */
[----:B------:R-:W-:Y:S01]  /*1e80*/  IABS R42, R43 ;  /* 0x0000002b002a7213 */ /* 0x000fe20000000000 */
[----:B------:R-:W-:Y:S01]  /*1e90*/  @!P1 IMAD.IADD R35, R35, 0x1, -R0 ;  /* 0x0000000123239824 */ /* 0x000fe200078e0a00 */
[----:B------:R-:W-:Y:S01]  /*1ea0*/  ISETP.GE.AND P1, PT, R41, RZ, PT ;  /* 0x000000ff2900720c */ /* 0x000fe20003f26270 */
[----:B------:R-:W-:Y:S02]  /*1eb0*/  IMAD.MOV R41, RZ, RZ, -R38 ;  /* 0x000000ffff297224 */ /* 0x000fe400078e0a26 */
[C---:B------:R-:W-:Y:S02]  /*1ec0*/  IMAD R37, R0.reuse, R37, R39 ;  /* 0x0000002500257224 */ /* 0x040fe400078e0227 */
[----:B------:R-:W-:Y:S01]  /*1ed0*/  IMAD R39, R0, R41, R40 ;  /* 0x0000002900277224 */ /* 0x000fe200078e0228 */
[----:B------:R-:W-:Y:S01]  /*1ee0*/  LOP3.LUT R40, R6, 0x80, RZ, 0xfc, !PT ;  /* 0x0000008006287812 */ /* 0x000fe200078efcff */
[----:B------:R-:W-:Y:S01]  /*1ef0*/  @!P5 IMAD.MOV R34, RZ, RZ, -R34 ;  /* 0x000000ffff22d224 */ /* 0x000fe200078e0a22 */
[----:B------:R-:W-:Y:S01]  /*1f00*/  ISETP.GT.U32.AND P5, PT, R0, R37, PT ;  /* 0x000000250000720c */ /* 0x000fe20003fa4070 */
[----:B------:R-:W-:Y:S01]  /*1f10*/  @!P6 IMAD.IADD R36, R36, 0x1, -R0 ;  /* 0x000000012424e824 */ /* 0x000fe200078e0a00 */
[----:B------:R-:W-:Y:S01]  /*1f20*/  ISETP.GT.U32.AND P6, PT, R0, R39, PT ;  /* 0x000000270000720c */ /* 0x000fe20003fc4070 */
[----:B------:R-:W-:-:S04]  /*1f30*/  IMAD.HI.U32 R38, R3, R42, RZ ;  /* 0x0000002a03267227 */ /* 0x000fc800078e00ff */
[----:B------:R-:W-:Y:S02]  /*1f40*/  IMAD.MOV R41, RZ, RZ, -R38 ;  /* 0x000000ffff297224 */ /* 0x000fe400078e0a26 */
[----:B------:R-:W-:Y:S01]  /*1f50*/  @!P3 IMAD.MOV R33, RZ, RZ, -R33 ;  /* 0x000000ffff21b224 */ /* 0x000fe200078e0a21 */
[----:B------:R-:W-:Y:S01]  /*1f60*/  ISETP.GE.AND P3, PT, R43, RZ, PT ;  /* 0x000000ff2b00720c */ /* 0x000fe20003f66270 */
[C---:B------:R-:W-:Y:S01]  /*1f70*/  IMAD R38, R0.reuse, R41, R42 ;  /* 0x0000002900267224 */ /* 0x040fe200078e022a */
[----:B------:R-:W-:Y:S01]  /*1f80*/  IABS R43, R40 ;  /* 0x00000028002b7213 */ /* 0x000fe20000000000 */
[--C-:B------:R-:W-:Y:S02]  /*1f90*/  @!P5 IMAD.IADD R37, R37, 0x1, -R0.reuse ;  /* 0x000000012525d824 */ /* 0x100fe400078e0a00 */
[----:B------:R-:W-:Y:S01]  /*1fa0*/  @!P6 IMAD.IADD R39, R39, 0x1, -R0 ;  /* 0x000000012727e824 */ /* 0x000fe200078e0a00 */
[C---:B------:R-:W-:Y:S01]  /*1fb0*/  ISETP.GT.U32.AND P5, PT, R0.reuse, R38, PT ;  /* 0x000000260000720c */ /* 0x040fe20003fa4070 */
[----:B------:R-:W-:Y:S01]  /*1fc0*/  @!P2 IMAD.MOV R35, RZ, RZ, -R35 ;  /* 0x000000ffff23a224 */ /* 0x000fe200078e0a23 */
[----:B------:R-:W-:Y:S01]  /*1fd0*/  ISETP.GT.U32.AND P6, PT, R0, R37, PT ;  /* 0x000000250000720c */ /* 0x000fe20003fc4070 */
[----:B------:R-:W-:Y:S01]  /*1fe0*/  IMAD.HI.U32 R41, R3, R44, RZ ;  /* 0x0000002c03297227 */ /* 0x000fe200078e00ff */
[----:B------:R-:W-:-:S03]  /*1ff0*/  ISETP.GE.AND P2, PT, R40, RZ, PT ;  /* 0x000000ff2800720c */ /* 0x000fc60003f46270 */
[----:B------:R-:W-:-:S04]  /*2000*/  IMAD.HI.U32 R40, R3, R43, RZ ;  /* 0x0000002b03287227 */ /* 0x000fc800078e00ff */
[----:B------:R-:W-:Y:S02]  /*2010*/  IMAD.MOV R40, RZ, RZ, -R40 ;  /* 0x000000ffff287224 */ /* 0x000fe400078e0a28 */
[----:B------:R-:W-:Y:S02]  /*2020*/  IMAD.MOV R41, RZ, RZ, -R41 ;  /* 0x000000ffff297224 */ /* 0x000fe400078e0a29 */
[--C-:B------:R-:W-:Y:S02]  /*2030*/  @!P5 IMAD.IADD R38, R38, 0x1, -R0.reuse ;  /* 0x000000012626d824 */ /* 0x100fe400078e0a00 */
[C---:B------:R-:W-:Y:S01]  /*2040*/  IMAD R40, R0.reuse, R40, R43 ;  /* 0x0000002800287224 */ /* 0x040fe200078e022b */
[----:B------:R-:W-:Y:S01]  /*2050*/  IABS R43, R48 ;  /* 0x00000030002b7213 */ /* 0x000fe20000000000 */
[----:B------:R-:W-:Y:S01]  /*2060*/  @!P6 IMAD.IADD R37, R37, 0x1, -R0 ;  /* 0x000000012525e824 */ /* 0x000fe200078e0a00 */
[C---:B------:R-:W-:Y:S01]  /*2070*/  ISETP.GT.U32.AND P5, PT, R0.reuse, R38, PT ;  /* 0x000000260000720c */ /* 0x040fe20003fa4070 */
[C---:B------:R-:W-:Y:S01]  /*2080*/  IMAD R41, R0.reuse, R41, R44 ;  /* 0x0000002900297224 */ /* 0x040fe200078e022c */
[C---:B------:R-:W-:Y:S01]  /*2090*/  ISETP.GT.U32.AND P6, PT, R0.reuse, R40, PT ;  /* 0x000000280000720c */ /* 0x040fe20003fc4070 */
[----:B------:R-:W-:Y:S01]  /*20a0*/  @!P4 IMAD.MOV R36, RZ, RZ, -R36 ;  /* 0x000000ffff24c224 */ /* 0x000fe200078e0a24 */
[C---:B------:R-:W-:Y:S01]  /*20b0*/  ISETP.GT.U32.AND P4, PT, R0.reuse, R39, PT ;  /* 0x000000270000720c */ /* 0x040fe20003f84070 */
[----:B------:R-:W-:Y:S01]  /*20c0*/  @!P0 IMAD.MOV R37, RZ, RZ, -R37 ;  /* 0x000000ffff258224 */ /* 0x000fe200078e0a25 */
[----:B------:R-:W-:Y:S01]  /*20d0*/  ISETP.GT.U32.AND P0, PT, R0, R41, PT ;  /* 0x000000290000720c */ /* 0x000fe20003f04070 */
[----:B------:R-:W-:-:S04]  /*20e0*/  IMAD.HI.U32 R42, R3, R45, RZ ;  /* 0x0000002d032a7227 */ /* 0x000fc800078e00ff */
[----:B------:R-:W-:Y:S02]  /*20f0*/  IMAD.MOV.U32 R44, RZ, RZ, R43 ;  /* 0x000000ffff2c7224 */ /* 0x000fe400078e002b */
[----:B------:R-:W-:Y:S02]  /*2100*/  IMAD.MOV R42, RZ, RZ, -R42 ;  /* 0x000000ffff2a7224 */ /* 0x000fe400078e0a2a */
[----:B------:R-:W-:-:S04]  /*2110*/  IMAD.HI.U32 R43, R3, R44, RZ ;  /* 0x0000002c032b7227 */ /* 0x000fc800078e00ff */
[----:B------:R-:W-:Y:S01]  /*2120*/  IMAD R42, R0, R42, R45 ;  /* 0x0000002a002a7224 */ /* 0x000fe200078e022d */
[----:B------:R-:W-:Y:S01]  /*2130*/  IABS R45, R49 ;  /* 0x00000031002d7213 */ /* 0x000fe20000000000 */
[----:B------:R-:W-:Y:S02]  /*2140*/  IMAD.MOV R43, RZ, RZ, -R43 ;  /* 0x000000ffff2b7224 */ /* 0x000fe400078e0a2b */
[--C-:B------:R-:W-:Y:S01]  /*2150*/  @!P5 IMAD.IADD R38, R38, 0x1, -R0.reuse ;  /* 0x000000012626d824 */ /* 0x100fe200078e0a00 */
[----:B------:R-:W-:Y:S01]  /*2160*/  ISETP.GE.AND P5, PT, R46, RZ, PT ;  /* 0x000000ff2e00720c */ /* 0x000fe20003fa6270 */
[----:B------:R-:W-:Y:S01]  /*2170*/  @!P4 IMAD.IADD R39, R39, 0x1, -R0 ;  /* 0x000000012727c824 */ /* 0x000fe200078e0a00 */
[----:B------:R-:W-:Y:S01]  /*2180*/  LOP3.LUT R46, R6, 0x94, RZ, 0xfc, !PT ;  /* 0x00000094062e7812 */ /* 0x000fe200078efcff */
[C---:B------:R-:W-:Y:S01]  /*2190*/  IMAD R44, R0.reuse, R43, R44 ;  /* 0x0000002b002c7224 */ /* 0x040fe200078e022c */
[----:B------:R-:W-:Y:S01]  /*21a0*/  ISETP.GT.U32.AND P4, PT, R0, R42, PT ;  /* 0x0000002a0000720c */ /* 0x000fe20003f84070 */
[----:B------:R-:W-:-:S02]  /*21b0*/  @!P0 IMAD.IADD R41, R41, 0x1, -R0 ;  /* 0x0000000129298824 */ /* 0x000fc400078e0a00 */
[----:B------:R-:W-:-:S04]  /*21c0*/  IMAD.HI.U32 R43, R3, R45, RZ ;  /* 0x0000002d032b7227 */ /* 0x000fc800078e00ff */
[----:B------:R-:W-:Y:S01]  /*21d0*/  @!P6 IMAD.IADD R40, R40, 0x1, -R0 ;  /* 0x000000012828e824 */ /* 0x000fe200078e0a00 */
[----:B------:R-:W-:Y:S01]  /*21e0*/  ISETP.GE.AND P6, PT, R47, RZ, PT ;  /* 0x000000ff2f00720c */ /* 0x000fe20003fc6270 */
[----:B------:R-:W-:Y:S01]  /*21f0*/  @!P1 IMAD.MOV R39, RZ, RZ, -R39 ;  /* 0x000000ffff279224 */ /* 0x000fe200078e0a27 */
[----:B------:R-:W-:Y:S01]  /*2200*/  IABS R47, R46 ;  /* 0x0000002e002f7213 */ /* 0x000fe20000000000 */
[----:B------:R-:W-:Y:S01]  /*2210*/  @!P3 IMAD.MOV R38, RZ, RZ, -R38 ;  /* 0x000000ffff26b224 */ /* 0x000fe200078e0a26 */
[C---:B------:R-:W-:Y:S01]  /*2220*/  ISETP.GT.U32.AND P1, PT, R0.reuse, R41, PT ;  /* 0x000000290000720c */ /* 0x040fe20003f24070 */
[----:B------:R-:W-:Y:S01]  /*2230*/  IMAD.MOV R43, RZ, RZ, -R43 ;  /* 0x000000ffff2b7224 */ /* 0x000fe200078e0a2b */
[----:B------:R-:W-:Y:S01]  /*2240*/  ISETP.GT.U32.AND P3, PT, R0, R44, PT ;  /* 0x0000002c0000720c */ /* 0x000fe20003f64070 */
[----:B------:R-:W-:Y:S01]  /*2250*/  @!P4 IMAD.IADD R42, R42, 0x1, -R0 ;  /* 0x000000012a2ac824 */ /* 0x000fe200078e0a00 */
[C---:B------:R-:W-:Y:S01]  /*2260*/  ISETP.GT.U32.AND P0, PT, R0.reuse, R40, PT ;  /* 0x000000280000720c */ /* 0x040fe20003f04070 */
[----:B------:R-:W-:-:S02]  /*2270*/  IMAD R43, R0, R43, R45 ;  /* 0x0000002b002b7224 */ /* 0x000fc400078e022d */
[----:B------:R-:W-:Y:S01]  /*2280*/  IMAD.HI.U32 R45, R3, R47, RZ ;  /* 0x0000002f032d7227 */ /* 0x000fe200078e00ff */
[----:B------:R-:W-:-:S03]  /*2290*/  ISETP.GT.U32.AND P4, PT, R0, R42, PT ;  /* 0x0000002a0000720c */ /* 0x000fc60003f84070 */
[----:B------:R-:W-:Y:S02]  /*22a0*/  IMAD.MOV R45, RZ, RZ, -R45 ;  /* 0x000000ffff2d7224 */ /* 0x000fe400078e0a2d */
[--C-:B------:R-:W-:Y:S01]  /*22b0*/  @!P1 IMAD.IADD R41, R41, 0x1, -R0.reuse ;  /* 0x0000000129299824 */ /* 0x100fe200078e0a00 */
[----:B------:R-:W-:Y:S01]  /*22c0*/  ISETP.GT.U32.AND P1, PT, R0, R43, PT ;  /* 0x0000002b0000720c */ /* 0x000fe20003f24070 */
[--C-:B------:R-:W-:Y:S02]  /*22d0*/  @!P3 IMAD.IADD R44, R44, 0x1, -R0.reuse ;  /* 0x000000012c2cb824 */ /* 0x100fe400078e0a00 */
[C---:B------:R-:W-:Y:S02]  /*22e0*/  IMAD R45, R0.reuse, R45, R47 ;  /* 0x0000002d002d7224 */ /* 0x040fe400078e022f */
[----:B------:R-:W-:Y:S01]  /*22f0*/  @!P5 IMAD.MOV R41, RZ, RZ, -R41 ;  /* 0x000000ffff29d224 */ /* 0x000fe200078e0a29 */
[----:B------:R-:W-:Y:S01]  /*2300*/  ISETP.GT.U32.AND P3, PT, R0, R44, PT ;  /* 0x0000002c0000720c */ /* 0x000fe20003f64070 */
[--C-:B------:R-:W-:Y:S01]  /*2310*/  @!P0 IMAD.IADD R40, R40, 0x1, -R0.reuse ;  /* 0x0000000128288824 */ /* 0x100fe200078e0a00 */
[----:B------:R-:W-:Y:S01]  /*2320*/  ISETP.GT.U32.AND P5, PT, R0, R45, PT ;  /* 0x0000002d0000720c */ /* 0x000fe20003fa4070 */
[----:B------:R-:W-:Y:S01]  /*2330*/  @!P4 IMAD.IADD R42, R42, 0x1, -R0 ;  /* 0x000000012a2ac824 */ /* 0x000fe200078e0a00 */
[----:B------:R-:W-:Y:S01]  /*2340*/  ISETP.GE.AND P0, PT, R48, RZ, PT ;  /* 0x000000ff3000720c */ /* 0x000fe20003f06270 */
[----:B------:R-:W-:Y:S01]  /*2350*/  @!P2 IMAD.MOV R40, RZ, RZ, -R40 ;  /* 0x000000ffff28a224 */ /* 0x000fe200078e0a28 */
[----:B------:R-:W-:Y:S01]  /*2360*/  IABS R48, R50 ;  /* 0x0000003200307213 */ /* 0x000fe20000000000 */
[----:B------:R-:W-:Y:S01]  /*2370*/  @!P1 IMAD.IADD R43, R43, 0x1, -R0 ;  /* 0x000000012b2b9824 */ /* 0x000fe200078e0a00 */
[----:B------:R-:W-:Y:S01]  /*2380*/  ISETP.GE.AND P2, PT, R46, RZ, PT ;  /* 0x000000ff2e00720c */ /* 0x000fe20003f46270 */
[----:B------:R-:W-:Y:S01]  /*2390*/  @!P6 IMAD.MOV R42, RZ, RZ, -R42 ;  /* 0x000000ffff2ae224 */ /* 0x000fe200078e0a2a */
[----:B------:R-:W-:Y:S01]  /*23a0*/  ISETP.GE.AND P4, PT, R49, RZ, PT ;  /* 0x000000ff3100720c */ /* 0x000fe20003f86270 */
[----:B------:R-:W-:Y:S01]  /*23b0*/  IMAD.HI.U32 R46, R3, R48, RZ ;  /* 0x00000030032e7227 */ /* 0x000fe200078e00ff */
[----:B------:R-:W-:-:S02]  /*23c0*/  IABS R49, R51 ;  /* 0x0000003300317213 */ /* 0x000fc40000000000 */
[----:B------:R-:W-:Y:S01]  /*23d0*/  ISETP.GT.U32.AND P1, PT, R0, R43, PT ;  /* 0x0000002b0000720c */ /* 0x000fe20003f24070 */
[--C-:B------:R-:W-:Y:S01]  /*23e0*/  @!P3 IMAD.IADD R44, R44, 0x1, -R0.reuse ;  /* 0x000000012c2cb824 */ /* 0x100fe200078e0a00 */
[----:B------:R-:W-:Y:S01]  /*23f0*/  ISETP.GE.AND P6, PT, R50, RZ, PT ;  /* 0x000000ff3200720c */ /* 0x000fe20003fc6270 */
[----:B------:R-:W-:Y:S01]  /*2400*/  @!P5 IMAD.IADD R45, R45, 0x1, -R0 ;  /* 0x000000012d2dd824 */ /* 0x000fe200078e0a00 */
[----:B------:R-:W-:Y:S01]  /*2410*/  LOP3.LUT R50, R6, 0xa4, RZ, 0xfc, !PT ;  /* 0x000000a406327812 */ /* 0x000fe200078efcff */
[----:B------:R-:W-:Y:S01]  /*2420*/  @!P0 IMAD.MOV R44, RZ, RZ, -R44 ;  /* 0x000000ffff2c8224 */ /* 0x000fe200078e0a2c */
[----:B------:R-:W-:Y:S01]  /*2430*/  ISETP.GE.AND P3, PT, R51, RZ, PT ;  /* 0x000000ff3300720c */ /* 0x000fe20003f66270 */
[----:B------:R-:W-:Y:S01]  /*2440*/  IMAD.MOV R47, RZ, RZ, -R46 ;  /* 0x000000ffff2f7224 */ /* 0x000fe200078e0a2e */
[C---:B------:R-:W-:Y:S02]  /*2450*/  ISETP.GT.U32.AND P0, PT, R0.reuse, R45, PT ;  /* 0x0000002d0000720c */ /* 0x040fe40003f04070 */
[----:B------:R-:W-:Y:S01]  /*2460*/  IABS R52, R50 ;  /* 0x0000003200347213 */ /* 0x000fe20000000000 */
[----:B------:R-:W-:Y:S01]  /*2470*/  IMAD R46, R0, R47, R48 ;  /* 0x0000002f002e7224 */ /* 0x000fe200078e0230 */
[C---:B------:R-:W-:Y:S01]  /*2480*/  LOP3.LUT R48, R6.reuse, 0xa0, RZ, 0xfc, !PT ;  /* 0x000000a006307812 */ /* 0x040fe200078efcff */
[----:B------:R-:W-:Y:S01]  /*2490*/  IMAD.HI.U32 R47, R3, R49, RZ ;  /* 0x00000031032f7227 */ /* 0x000fe200078e00ff */
[----:B------:R-:W-:-:S02]  /*24a0*/  LOP3.LUT R51, R6, 0xa8, RZ, 0xfc, !PT ;  /* 0x000000a806337812 */ /* 0x000fc400078efcff */
[----:B------:R-:W-:Y:S01]  /*24b0*/  ISETP.GE.AND P5, PT, R48, RZ, PT ;  /* 0x000000ff3000720c */ /* 0x000fe20003fa6270 */
[----:B------:R-:W-:Y:S01]  /*24c0*/  IMAD.MOV R47, RZ, RZ, -R47 ;  /* 0x000000ffff2f7224 */ /* 0x000fe200078e0a2f */
[----:B------:R-:W-:Y:S01]  /*24d0*/  IABS R48, R48 ;  /* 0x0000003000307213 */ /* 0x000fe20000000000 */
[--C-:B------:R-:W-:Y:S01]  /*24e0*/  @!P1 IMAD.IADD R43, R43, 0x1, -R0.reuse ;  /* 0x000000012b2b9824 */ /* 0x100fe200078e0a00 */
[----:B------:R-:W-:Y:S01]  /*24f0*/  IABS R54, R51 ;  /* 0x0000003300367213 */ /* 0x000fe20000000000 */
[C---:B------:R-:W-:Y:S01]  /*2500*/  IMAD R47, R0.reuse, R47, R49 ;  /* 0x0000002f002f7224 */ /* 0x040fe200078e0231 */
[----:B------:R-:W-:Y:S01]  /*2510*/  ISETP.GT.U32.AND P1, PT, R0, R46, PT ;  /* 0x0000002e0000720c */ /* 0x000fe20003f24070 */
[----:B------:R-:W-:Y:S01]  /*2520*/  @!P0 IMAD.IADD R45, R45, 0x1, -R0 ;  /* 0x000000012d2d8824 */ /* 0x000fe200078e0a00 */
[----:B------:R-:W-:Y:S01]  /*2530*/  ISETP.GE.AND P0, PT, R51, RZ, PT ;  /* 0x000000ff3300720c */ /* 0x000fe20003f06270 */
[----:B------:R-:W-:Y:S01]  /*2540*/  @!P4 IMAD.MOV R43, RZ, RZ, -R43 ;  /* 0x000000ffff2bc224 */ /* 0x000fe200078e0a2b */
[----:B------:R-:W-:Y:S01]  /*2550*/  ISETP.GE.AND P4, PT, R50, RZ, PT ;  /* 0x000000ff3200720c */ /* 0x000fe20003f86270 */
[----:B------:R-:W-:Y:S01]  /*2560*/  @!P2 IMAD.MOV R45, RZ, RZ, -R45 ;  /* 0x000000ffff2da224 */ /* 0x000fe200078e0a2d */
[----:B------:R-:W-:Y:S01]  /*2570*/  ISETP.GT.U32.AND P2, PT, R0, R47, PT ;  /* 0x0000002f0000720c */ /* 0x000fe20003f44070 */
[----:B------:R-:W-:-:S02]  /*2580*/  IMAD.MOV.U32 R50, RZ, RZ, R48 ;  /* 0x000000ffff327224 */ /* 0x000fc400078e0030 */
[----:B------:R-:W-:-:S04]  /*2590*/  IMAD.HI.U32 R49, R3, R52, RZ ;  /* 0x0000003403317227 */ /* 0x000fc800078e00ff */
[----:B------:R-:W-:-:S04]  /*25a0*/  IMAD.HI.U32 R48, R3, R50, RZ ;  /* 0x0000003203307227 */ /* 0x000fc800078e00ff */
[----:B------:R-:W-:Y:S02]  /*25b0*/  IMAD.MOV R51, RZ, RZ, -R48 ;  /* 0x000000ffff337224 */ /* 0x000fe400078e0a30 */
[----:B------:R-:W-:Y:S02]  /*25c0*/  @!P2 IMAD.IADD R47, R47, 0x1, -R0 ;  /* 0x000000012f2fa824 */ /* 0x000fe400078e0a00 */
[----:B------:R-:W-:Y:S02]  /*25d0*/  IMAD.MOV R53, RZ, RZ, -R49 ;  /* 0x000000ffff357224 */ /* 0x000fe400078e0a31 */
[----:B------:R-:W-:Y:S01]  /*25e0*/  IMAD.HI.U32 R48, R3, R54, RZ ;  /* 0x0000003603307227 */ /* 0x000fe200078e00ff */
[----:B------:R-:W-:-:S03]  /*25f0*/  ISETP.GT.U32.AND P2, PT, R0, R47, PT ;  /* 0x0000002f0000720c */ /* 0x000fc60003f44070 */
[C---:B------:R-:W-:Y:S02]  /*2600*/  IMAD R49, R0.reuse, R51, R50 ;  /* 0x0000003300317224 */ /* 0x040fe400078e0232 */
[----:B------:R-:W-:Y:S01]  /*2610*/  IMAD R51, R0, R53, R52 ;  /* 0x0000003500337224 */ /* 0x000fe200078e0234 */
[----:B------:R-:W-:Y:S01]  /*2620*/  LOP3.LUT R52, R6, 0xac, RZ, 0xfc, !PT ;  /* 0x000000ac06347812 */ /* 0x000fe200078efcff */
[----:B------:R-:W-:Y:S02]  /*2630*/  IMAD.MOV R53, RZ, RZ, -R48 ;  /* 0x000000ffff357224 */ /* 0x000fe400078e0a30 */
[----:B------:R-:W-:Y:S01]  /*2640*/  @!P1 IMAD.IADD R46, R46, 0x1, -R0 ;  /* 0x000000012e2e9824 */ /* 0x000fe200078e0a00 */
[----:B------:R-:W-:Y:S01]  /*2650*/  IABS R55, R52 ;  /* 0x0000003400377213 */ /* 0x000fe20000000000 */
[----:B------:R-:W-:Y:S01]  /*2660*/  IMAD R53, R0, R53, R54 ;  /* 0x0000003500357224 */ /* 0x000fe200078e0236 */
[----:B------:R-:W-:Y:S01]  /*2670*/  LOP3.LUT R54, R6, 0xb4, RZ, 0xfc, !PT ;  /* 0x000000b406367812 */ /* 0x000fe200078efcff */
[----:B------:R-:W-:Y:S01]  /*2680*/  @!P2 IMAD.IADD R47, R47, 0x1, -R0 ;  /* 0x000000012f2fa824 */ /* 0x000fe200078e0a00 */
[C---:B------:R-:W-:Y:S01]  /*2690*/  ISETP.GT.U32.AND P1, PT, R0.reuse, R46, PT ;  /* 0x0000002e0000720c */ /* 0x040fe20003f24070 */
[----:B------:R-:W-:Y:S01]  /*26a0*/  IMAD.HI.U32 R48, R3, R55, RZ ;  /* 0x0000003703307227 */ /* 0x000fe200078e00ff */
[----:B------:R-:W-:-:S02]  /*26b0*/  ISETP.GT.U32.AND P2, PT, R0, R53, PT ;  /* 0x000000350000720c */ /* 0x000fc40003f44070 */
[----:B------:R-:W-:Y:S01]  /*26c0*/  IABS R59, R54 ;  /* 0x00000036003b7213 */ /* 0x000fe20000000000 */
[----:B------:R-:W-:Y:S02]  /*26d0*/  @!P3 IMAD.MOV R47, RZ, RZ, -R47 ;  /* 0x000000ffff2fb224 */ /* 0x000fe400078e0a2f */
[----:B------:R-:W-:Y:S02]  /*26e0*/  IMAD.MOV R50, RZ, RZ, -R48 ;  /* 0x000000ffff327224 */ /* 0x000fe400078e0a30 */
[----:B------:R-:W-:-:S04]  /*26f0*/  IMAD.HI.U32 R48, R3, R57, RZ ;  /* 0x0000003903307227 */ /* 0x000fc800078e00ff */
[----:B------:R-:W-:Y:S02]  /*2700*/  IMAD R55, R0, R50, R55 ;  /* 0x0000003200377224 */ /* 0x000fe400078e0237 */
[----:B------:R-:W-:Y:S01]  /*2710*/  @!P2 IMAD.IADD R53, R53, 0x1, -R0 ;  /* 0x000000013535a824 */ /* 0x000fe200078e0a00 */
[----:B------:R-:W-:Y:S01]  /*2720*/  ISETP.GE.AND P2, PT, R52, RZ, PT ;  /* 0x000000ff3400720c */ /* 0x000fe20003f46270 */
[----:B------:R-:W-:Y:S01]  /*2730*/  IMAD.HI.U32 R50, R3, R61, RZ ;  /* 0x0000003d03327227 */ /* 0x000fe200078e00ff */
[----:B------:R-:W-:Y:S02]  /*2740*/  LOP3.LUT R52, R6, 0xbc, RZ, 0xfc, !PT ;  /* 0x000000bc06347812 */ /* 0x000fe400078efcff */
[----:B------:R-:W-:Y:S01]  /*2750*/  ISETP.GT.U32.AND P3, PT, R0, R53, PT ;  /* 0x000000350000720c */ /* 0x000fe20003f64070 */
[----:B------:R-:W-:Y:S01]  /*2760*/  IMAD.MOV R50, RZ, RZ, -R50 ;  /* 0x000000ffff327224 */ /* 0x000fe200078e0a32 */
[----:B------:R-:W-:Y:S01]  /*2770*/  IABS R63, R52 ;  /* 0x00000034003f7213 */ /* 0x000fe20000000000 */
[----:B------:R-:W-:-:S02]  /*2780*/  IMAD.MOV R48, RZ, RZ, -R48 ;  /* 0x000000ffff307224 */ /* 0x000fc400078e0a30 */
[----:B------:R-:W-:Y:S01]  /*2790*/  IMAD R61, R0, R50, R61 ;  /* 0x00000032003d7224 */ /* 0x000fe200078e023d */
[----:B------:R-:W-:Y:S01]  /*27a0*/  LOP3.LUT R50, R6, 0xc0, RZ, 0xfc, !PT ;  /* 0x000000c006327812 */ /* 0x000fe200078efcff */
[----:B------:R-:W-:Y:S01]  /*27b0*/  @!P1 IMAD.IADD R46, R46, 0x1, -R0 ;  /* 0x000000012e2e9824 */ /* 0x000fe200078e0a00 */
[C---:B------:R-:W-:Y:S01]  /*27c0*/  ISETP.GT.U32.AND P1, PT, R0.reuse, R49, PT ;  /* 0x000000310000720c */ /* 0x040fe20003f24070 */
[----:B------:R-:W-:Y:S01]  /*27d0*/  IMAD R57, R0, R48, R57 ;  /* 0x0000003000397224 */ /* 0x000fe200078e0239 */
[----:B------:R-:W-:Y:S01]  /*27e0*/  IABS R65, R50 ;  /* 0x0000003200417213 */ /* 0x000fe20000000000 */
[----:B------:R-:W-:-:S04]  /*27f0*/  IMAD.HI.U32 R48, R3, R59, RZ ;  /* 0x0000003b03307227 */ /* 0x000fc800078e00ff */
[----:B------:R-:W-:Y:S02]  /*2800*/  @!P3 IMAD.IADD R53, R53, 0x1, -R0 ;  /* 0x000000013535b824 */ /* 0x000fe400078e0a00 */
[----:B------:R-:W-:Y:S02]  /*2810*/  IMAD.MOV R48, RZ, RZ, -R48 ;  /* 0x000000ffff307224 */ /* 0x000fe400078e0a30 */
[----:B------:R-:W-:Y:S01]  /*2820*/  @!P0 IMAD.MOV R53, RZ, RZ, -R53 ;  /* 0x000000ffff358224 */ /* 0x000fe200078e0a35 */
[C---:B------:R-:W-:Y:S01]  /*2830*/  ISETP.GT.U32.AND P0, PT, R0.reuse, R61, PT ;  /* 0x0000003d0000720c */ /* 0x040fe20003f04070 */
[----:B------:R-:W-:Y:S01]  /*2840*/  @!P6 IMAD.MOV R46, RZ, RZ, -R46 ;  /* 0x000000ffff2ee224 */ /* 0x000fe200078e0a2e */
[C---:B------:R-:W-:Y:S01]  /*2850*/  ISETP.GT.U32.AND P6, PT, R0.reuse, R51, PT ;  /* 0x000000330000720c */ /* 0x040fe20003fc4070 */
[----:B------:R-:W-:Y:S02]  /*2860*/  IMAD R59, R0, R48, R59 ;  /* 0x00000030003b7224 */ /* 0x000fe400078e023b */
[----:B------:R-:W-:-:S03]  /*2870*/  IMAD.HI.U32 R48, R3, R63, RZ ;  /* 0x0000003f03307227 */ /* 0x000fc600078e00ff */
[C---:B------:R-:W-:Y:S01]  /*2880*/  ISETP.GT.U32.AND P3, PT, R0.reuse, R59, PT ;  /* 0x0000003b0000720c */ /* 0x040fe20003f64070 */
[----:B------:R-:W-:Y:S02]  /*2890*/  @!P1 IMAD.IADD R49, R49, 0x1, -R0 ;  /* 0x0000000131319824 */ /* 0x000fe400078e0a00 */
[----:B------:R-:W-:Y:S02]  /*28a0*/  IMAD.MOV R48, RZ, RZ, -R48 ;  /* 0x000000ffff307224 */ /* 0x000fe400078e0a30 */
[----:B------:R-:W-:Y:S01]  /*28b0*/  @!P0 IMAD.IADD R61, R61, 0x1, -R0 ;  /* 0x000000013d3d8824 */ /* 0x000fe200078e0a00 */
[C---:B------:R-:W-:Y:S01]  /*28c0*/  ISETP.GT.U32.AND P1, PT, R0.reuse, R49, PT ;  /* 0x000000310000720c */ /* 0x040fe20003f24070 */
[C---:B------:R-:W-:Y:S02]  /*28d0*/  IMAD R63, R0.reuse, R48, R63 ;  /* 0x00000030003f7224 */ /* 0x040fe400078e023f */
[----:B------:R-:W-:Y:S01]  /*28e0*/  IMAD.HI.U32 R48, R3, R65, RZ ;  /* 0x0000004103307227 */ /* 0x000fe200078e00ff */
[----:B------:R-:W-:-:S03]  /*28f0*/  ISETP.GT.U32.AND P0, PT, R0, R61, PT ;  /* 0x0000003d0000720c */ /* 0x000fc60003f04070 */
[----:B------:R-:W-:Y:S02]  /*2900*/  @!P6 IMAD.IADD R51, R51, 0x1, -R0 ;  /* 0x000000013333e824 */ /* 0x000fe400078e0a00 */
[----:B------:R-:W-:Y:S02]  /*2910*/  IMAD.MOV R48, RZ, RZ, -R48 ;  /* 0x000000ffff307224 */ /* 0x000fe400078e0a30 */
[--C-:B------:R-:W-:Y:S01]  /*2920*/  @!P3 IMAD.IADD R59, R59, 0x1, -R0.reuse ;  /* 0x000000013b3bb824 */ /* 0x100fe200078e0a00 */
[C---:B------:R-:W-:Y:S01]  /*2930*/  ISETP.GT.U32.AND P6, PT, R0.reuse, R51, PT ;  /* 0x000000330000720c */ /* 0x040fe20003fc4070 */
[----:B------:R-:W-:Y:S01]  /*2940*/  IMAD R65, R0, R48, R65 ;  /* 0x0000003000417224 */ /* 0x000fe200078e0241 */
[----:B------:R-:W-:Y:S01]  /*2950*/  ISETP.GE.AND P3, PT, R50, RZ, PT ;  /* 0x000000ff3200720c */ /* 0x000fe20003f66270 */
[--C-:B------:R-:W-:Y:S01]  /*2960*/  @!P1 IMAD.IADD R49, R49, 0x1, -R0.reuse ;  /* 0x0000000131319824 */ /* 0x100fe200078e0a00 */
[C---:B------:R-:W-:Y:S01]  /*2970*/  ISETP.GT.U32.AND P1, PT, R0.reuse, R55, PT ;  /* 0x000000370000720c */ /* 0x040fe20003f24070 */
[----:B------:R-:W-:Y:S01]  /*2980*/  @!P0 IMAD.IADD R61, R61, 0x1, -R0 ;  /* 0x000000013d3d8824 */ /* 0x000fe200078e0a00 */
[----:B------:R-:W-:Y:S01]  /*2990*/  ISETP.GT.U32.AND P0, PT, R0, R65, PT ;  /* 0x000000410000720c */ /* 0x000fe20003f04070 */
[----:B------:R-:W-:Y:S01]  /*29a0*/  @!P5 IMAD.MOV R49, RZ, RZ, -R49 ;  /* 0x000000ffff31d224 */ /* 0x000fe200078e0a31 */
[----:B------:R-:W-:-:S04]  /*29b0*/  LOP3.LUT R50, R6, 0xc4, RZ, 0xfc, !PT ;  /* 0x000000c406327812 */ /* 0x000fc800078efcff */
[----:B------:R-:W-:Y:S01]  /*29c0*/  IABS R67, R50 ;  /* 0x0000003200437213 */ /* 0x000fe20000000000 */
[----:B------:R-:W-:Y:S01]  /*29d0*/  @!P6 IMAD.IADD R51, R51, 0x1, -R0 ;  /* 0x000000013333e824 */ /* 0x000fe200078e0a00 */
[----:B------:R-:W-:-:S03]  /*29e0*/  ISETP.GT.U32.AND P6, PT, R0, R57, PT ;  /* 0x000000390000720c */ /* 0x000fc60003fc4070 */
[--C-:B------:R-:W-:Y:S01]  /*29f0*/  @!P1 IMAD.IADD R55, R55, 0x1, -R0.reuse ;  /* 0x0000000137379824 */ /* 0x100fe200078e0a00 */
[----:B------:R-:W-:Y:S01]  /*2a00*/  ISETP.GE.AND P1, PT, R56, RZ, PT ;  /* 0x000000ff3800720c */ /* 0x000fe20003f26270 */
[----:B------:R-:W-:Y:S02]  /*2a10*/  @!P0 IMAD.IADD R65, R65, 0x1, -R0 ;  /* 0x0000000141418824 */ /* 0x000fe400078e0a00 */
[----:B------:R-:W-:Y:S01]  /*2a20*/  IMAD.HI.U32 R48, R3, R67, RZ ;  /* 0x0000004303307227 */ /* 0x000fe200078e00ff */
[C---:B------:R-:W-:Y:S02]  /*2a30*/  ISETP.GT.U32.AND P5, PT, R0.reuse, R55, PT ;  /* 0x000000370000720c */ /* 0x040fe40003fa4070 */
[----:B------:R-:W-:Y:S01]  /*2a40*/  ISETP.GT.U32.AND P0, PT, R0, R65, PT ;  /* 0x000000410000720c */ /* 0x000fe20003f04070 */
[----:B------:R-:W-:Y:S02]  /*2a50*/  IMAD.MOV R48, RZ, RZ, -R48 ;  /* 0x000000ffff307224 */ /* 0x000fe400078e0a30 */
[----:B------:R-:W-:-:S02]  /*2a60*/  @!P6 IMAD.IADD R57, R57, 0x1, -R0 ;  /* 0x000000013939e824 */ /* 0x000fc400078e0a00 */
[----:B------:R-:W-:Y:S01]  /*2a70*/  IMAD R67, R0, R48, R67 ;  /* 0x0000003000437224 */ /* 0x000fe200078e0243 */
[----:B------:R-:W-:Y:S01]  /*2a80*/  LOP3.LUT R48, R6, 0xcc, RZ, 0xfc, !PT ;  /* 0x000000cc06307812 */ /* 0x000fe200078efcff */
[----:B------:R-:W-:Y:S01]  /*2a90*/  @!P4 IMAD.MOV R51, RZ, RZ, -R51 ;  /* 0x000000ffff33c224 */ /* 0x000fe200078e0a33 */
[----:B------:R-:W-:Y:S02]  /*2aa0*/  ISETP.GT.U32.AND P6, PT, R0, R57, PT ;  /* 0x000000390000720c */ /* 0x000fe40003fc4070 */
[----:B------:R-:W-:Y:S01]  /*2ab0*/  IABS R71, R48 ;  /* 0x0000003000477213 */ /* 0x000fe20000000000 */
[--C-:B------:R-:W-:Y:S01]  /*2ac0*/  @!P5 IMAD.IADD R55, R55, 0x1, -R0.reuse ;  /* 0x000000013737d824 */ /* 0x100fe200078e0a00 */
[----:B------:R-:W-:Y:S01]  /*2ad0*/  ISETP.GE.AND P5, PT, R58, RZ, PT ;  /* 0x000000ff3a00720c */ /* 0x000fe20003fa6270 */
[----:B------:R-:W-:Y:S01]  /*2ae0*/  @!P0 IMAD.IADD R65, R65, 0x1, -R0 ;  /* 0x0000000141418824 */ /* 0x000fe200078e0a00 */
[C---:B------:R-:W-:Y:S01]  /*2af0*/  ISETP.GT.U32.AND P0, PT, R0.reuse, R67, PT ;  /* 0x000000430000720c */ /* 0x040fe20003f04070 */
[----:B------:R-:W-:Y:S01]  /*2b00*/  @!P2 IMAD.MOV R55, RZ, RZ, -R55 ;  /* 0x000000ffff37a224 */ /* 0x000fe200078e0a37 */
[----:B------:R-:W-:Y:S01]  /*2b10*/  ISETP.GT.U32.AND P2, PT, R0, R59, PT ;  /* 0x0000003b0000720c */ /* 0x000fe20003f44070 */
[----:B------:R-:W-:Y:S01]  /*2b20*/  @!P3 IMAD.MOV R65, RZ, RZ, -R65 ;  /* 0x000000ffff41b224 */ /* 0x000fe200078e0a41 */
[----:B------:R-:W-:-:S02]  /*2b30*/  ISETP.GE.AND P4, PT, R54, RZ, PT ;  /* 0x000000ff3600720c */ /* 0x000fc40003f86270 */
[----:B------:R-:W-:Y:S01]  /*2b40*/  LOP3.LUT R58, R6, 0xd4, RZ, 0xfc, !PT ;  /* 0x000000d4063a7812 */ /* 0x000fe200078efcff */
[--C-:B------:R-:W-:Y:S01]  /*2b50*/  @!P6 IMAD.IADD R57, R57, 0x1, -R0.reuse ;  /* 0x000000013939e824 */ /* 0x100fe200078e0a00 */
[----:B------:R-:W-:Y:S02]  /*2b60*/  ISETP.GE.AND P6, PT, R52, RZ, PT ;  /* 0x000000ff3400720c */ /* 0x000fe40003fc6270 */
[----:B------:R-:W-:Y:S01]  /*2b70*/  LOP3.LUT R52, R6, 0xc8, RZ, 0xfc, !PT ;  /* 0x000000c806347812 */ /* 0x000fe200078efcff */
[----:B------:R-:W-:Y:S01]  /*2b80*/  @!P1 IMAD.MOV R57, RZ, RZ, -R57 ;  /* 0x000000ffff399224 */ /* 0x000fe200078e0a39 */
[----:B------:R-:W-:Y:S01]  /*2b90*/  ISETP.GT.U32.AND P1, PT, R0, R63, PT ;  /* 0x0000003f0000720c */ /* 0x000fe20003f24070 */
[--C-:B------:R-:W-:Y:S01]  /*2ba0*/  @!P0 IMAD.IADD R67, R67, 0x1, -R0.reuse ;  /* 0x0000000143438824 */ /* 0x100fe200078e0a00 */
[----:B------:R-:W-:Y:S01]  /*2bb0*/  IABS R69, R52 ;  /* 0x0000003400457213 */ /* 0x000fe20000000000 */
[----:B------:R-:W-:Y:S01]  /*2bc0*/  @!P2 IMAD.IADD R59, R59, 0x1, -R0 ;  /* 0x000000013b3ba824 */ /* 0x000fe200078e0a00 */
[----:B------:R-:W-:Y:S01]  /*2bd0*/  ISETP.GE.AND P2, PT, R50, RZ, PT ;  /* 0x000000ff3200720c */ /* 0x000fe20003f46270 */
[----:B------:R-:W-:Y:S01]  /*2be0*/  @!P5 IMAD.MOV R61, RZ, RZ, -R61 ;  /* 0x000000ffff3dd224 */ /* 0x000fe200078e0a3d */
[----:B------:R-:W-:Y:S01]  /*2bf0*/  ISETP.GT.U32.AND P0, PT, R0, R67, PT ;  /* 0x000000430000720c */ /* 0x000fe20003f04070 */
[----:B------:R-:W-:Y:S01]  /*2c00*/  IMAD.HI.U32 R50, R3, R69, RZ ;  /* 0x0000004503327227 */ /* 0x000fe200078e00ff */
[----:B------:R-:W-:-:S02]  /*2c10*/  ISETP.GE.AND P5, PT, R48, RZ, PT ;  /* 0x000000ff3000720c */ /* 0x000fc40003fa6270 */
[----:B------:R-:W-:Y:S01]  /*2c20*/  IABS R75, R58 ;  /* 0x0000003a004b7213 */ /* 0x000fe20000000000 */
[----:B------:R-:W-:Y:S02]  /*2c30*/  IMAD.MOV R50, RZ, RZ, -R50 ;  /* 0x000000ffff327224 */ /* 0x000fe400078e0a32 */
[----:B------:R-:W-:-:S04]  /*2c40*/  IMAD.HI.U32 R48, R3, R71, RZ ;  /* 0x0000004703307227 */ /* 0x000fc800078e00ff */
[----:B------:R-:W-:Y:S01]  /*2c50*/  IMAD R69, R0, R50, R69 ;  /* 0x0000003200457224 */ /* 0x000fe200078e0245 */
[----:B------:R-:W-:Y:S01]  /*2c60*/  LOP3.LUT R50, R6, 0xd0, RZ, 0xfc, !PT ;  /* 0x000000d006327812 */ /* 0x000fe200078efcff */
[----:B------:R-:W-:Y:S02]  /*2c70*/  @!P0 IMAD.IADD R67, R67, 0x1, -R0 ;  /* 0x0000000143438824 */ /* 0x000fe400078e0a00 */
[----:B------:R-:W-:Y:S01]  /*2c80*/  IMAD.MOV R54, RZ, RZ, -R48 ;  /* 0x000000ffff367224 */ /* 0x000fe200078e0a30 */
[C---:B------:R-:W-:Y:S01]  /*2c90*/  ISETP.GT.U32.AND P0, PT, R0.reuse, R69, PT ;  /* 0x000000450000720c */ /* 0x040fe20003f04070 */
[----:B------:R-:W-:Y:S01]  /*2ca0*/  @!P1 IMAD.IADD R63, R63, 0x1, -R0 ;  /* 0x000000013f3f9824 */ /* 0x000fe200078e0a00 */
[----:B------:R-:W-:Y:S01]  /*2cb0*/  IABS R73, R50 ;  /* 0x0000003200497213 */ /* 0x000fe20000000000 */
[----:B------:R-:W-:Y:S01]  /*2cc0*/  IMAD R71, R0, R54, R71 ;  /* 0x0000003600477224 */ /* 0x000fe200078e0247 */
[----:B------:R-:W-:Y:S01]  /*2cd0*/  ISETP.GE.AND P1, PT, R52, RZ, PT ;  /* 0x000000ff3400720c */ /* 0x000fe20003f26270 */
[----:B------:R-:W-:Y:S01]  /*2ce0*/  @!P4 IMAD.MOV R59, RZ, RZ, -R59 ;  /* 0x000000ffff3bc224 */ /* 0x000fe200078e0a3b */
[----:B------:R-:W-:Y:S01]  /*2cf0*/  ISETP.GT.U32.AND P4, PT, R0, R63, PT ;  /* 0x0000003f0000720c */ /* 0x000fe20003f84070 */
[----:B------:R-:W-:-:S04]  /*2d00*/  IMAD.HI.U32 R48, R3, R73, RZ ;  /* 0x0000004903307227 */ /* 0x000fc800078e00ff */
[----:B------:R-:W-:Y:S02]  /*2d10*/  IMAD.MOV R48, RZ, RZ, -R48 ;  /* 0x000000ffff307224 */ /* 0x000fe400078e0a30 */
[----:B------:R-:W-:Y:S01]  /*2d20*/  @!P0 IMAD.IADD R69, R69, 0x1, -R0 ;  /* 0x0000000145458824 */ /* 0x000fe200078e0a00 */
[C---:B------:R-:W-:Y:S01]  /*2d30*/  ISETP.GT.U32.AND P0, PT, R0.reuse, R71, PT ;  /* 0x000000470000720c */ /* 0x040fe20003f04070 */
[----:B------:R-:W-:Y:S02]  /*2d40*/  IMAD R73, R0, R48, R73 ;  /* 0x0000003000497224 */ /* 0x000fe400078e0249 */
[----:B------:R-:W-:-:S03]  /*2d50*/  IMAD.HI.U32 R54, R3, R79, RZ ;  /* 0x0000004f03367227 */ /* 0x000fc600078e00ff */
[----:B------:R-:W-:Y:S01]  /*2d60*/  ISETP.GT.U32.AND P3, PT, R0, R73, PT ;  /* 0x000000490000720c */ /* 0x000fe20003f64070 */
[----:B------:R-:W-:Y:S01]  /*2d70*/  @!P4 IMAD.IADD R63, R63, 0x1, -R0 ;  /* 0x000000013f3fc824 */ /* 0x000fe200078e0a00 */
[----:B------:R-:W-:Y:S01]  /*2d80*/  ISETP.GE.AND P4, PT, R50, RZ, PT ;  /* 0x000000ff3200720c */ /* 0x000fe20003f86270 */
[----:B------:R-:W-:-:S04]  /*2d90*/  IMAD.HI.U32 R50, R3, R75, RZ ;  /* 0x0000004b03327227 */ /* 0x000fc800078e00ff */
[----:B------:R-:W-:Y:S02]  /*2da0*/  @!P0 IMAD.IADD R71, R71, 0x1, -R0 ;  /* 0x0000000147478824 */ /* 0x000fe400078e0a00 */
[----:B------:R-:W-:Y:S02]  /*2db0*/  IMAD.MOV R50, RZ, RZ, -R50 ;  /* 0x000000ffff327224 */ /* 0x000fe400078e0a32 */
[----:B------:R-:W-:Y:S01]  /*2dc0*/  @!P6 IMAD.MOV R63, RZ, RZ, -R63 ;  /* 0x000000ffff3fe224 */ /* 0x000fe200078e0a3f */
[C---:B------:R-:W-:Y:S01]  /*2dd0*/  ISETP.GT.U32.AND P0, PT, R0.reuse, R71, PT ;  /* 0x000000470000720c */ /* 0x040fe20003f04070 */
[C---:B------:R-:W-:Y:S01]  /*2de0*/  IMAD R75, R0.reuse, R50, R75 ;  /* 0x00000032004b7224 */ /* 0x040fe200078e024b */
[----:B------:R-:W-:Y:S01]  /*2df0*/  ISETP.GT.U32.AND P6, PT, R0, R69, PT ;  /* 0x000000450000720c */ /* 0x000fe20003fc4070 */
[----:B------:R-:W-:-:S04]  /*2e00*/  IMAD.HI.U32 R52, R3, R77, RZ ;  /* 0x0000004d03347227 */ /* 0x000fc800078e00ff */
[----:B------:R-:W-:Y:S02]  /*2e10*/  IMAD.MOV R54, RZ, RZ, -R54 ;  /* 0x000000ffff367224 */ /* 0x000fe400078e0a36 */
[----:B------:R-:W-:-:S04]  /*2e20*/  IMAD.HI.U32 R48, R3, R81, RZ ;  /* 0x0000005103307227 */ /* 0x000fc800078e00ff */
[----:B------:R-:W-:Y:S01]  /*2e30*/  @!P2 IMAD.MOV R67, RZ, RZ, -R67 ;  /* 0x000000ffff43a224 */ /* 0x000fe200078e0a43 */
[C---:B------:R-:W-:Y:S01]  /*2e40*/  ISETP.GT.U32.AND P2, PT, R0.reuse, R75, PT ;  /* 0x0000004b0000720c */ /* 0x040fe20003f44070 */
[----:B------:R-:W-:Y:S02]  /*2e50*/  IMAD.MOV R52, RZ, RZ, -R52 ;  /* 0x000000ffff347224 */ /* 0x000fe400078e0a34 */
[----:B------:R-:W-:Y:S02]  /*2e60*/  IMAD R79, R0, R54, R79 ;  /* 0x00000036004f7224 */ /* 0x000fe400078e024f */
[----:B------:R-:W-:-:S04]  /*2e70*/  IMAD.HI.U32 R50, R3, R83, RZ ;  /* 0x0000005303327227 */ /* 0x000fc800078e00ff */
[----:B------:R-:W-:Y:S02]  /*2e80*/  IMAD.MOV R56, RZ, RZ, -R48 ;  /* 0x000000ffff387224 */ /* 0x000fe400078e0a30 */
[C---:B------:R-:W-:Y:S02]  /*2e90*/  IMAD R77, R0.reuse, R52, R77 ;  /* 0x00000034004d7224 */ /* 0x040fe400078e024d */
[----:B------:R-:W-:Y:S02]  /*2ea0*/  IMAD.MOV R50, RZ, RZ, -R50 ;  /* 0x000000ffff327224 */ /* 0x000fe400078e0a32 */
[----:B------:R-:W-:Y:S01]  /*2eb0*/  IMAD R81, R0, R56, R81 ;  /* 0x0000003800517224 */ /* 0x000fe200078e0251 */
[----:B------:R-:W-:Y:S01]  /*2ec0*/  LOP3.LUT R56, R6, 0xf4, RZ, 0xfc, !PT ;  /* 0x000000f406387812 */ /* 0x000fe200078efcff */
[--C-:B------:R-:W-:Y:S01]  /*2ed0*/  @!P0 IMAD.IADD R71, R71, 0x1, -R0.reuse ;  /* 0x0000000147478824 */ /* 0x100fe200078e0a00 */
[C---:B------:R-:W-:Y:S01]  /*2ee0*/  ISETP.GT.U32.AND P0, PT, R0.reuse, R79, PT ;  /* 0x0000004f0000720c */ /* 0x040fe20003f04070 */
[----:B------:R-:W-:Y:S01]  /*2ef0*/  IMAD R83, R0, R50, R83 ;  /* 0x0000003200537224 */ /* 0x000fe200078e0253 */
[----:B------:R-:W-:Y:S01]  /*2f00*/  LOP3.LUT R50, R6, 0xf8, RZ, 0xfc, !PT ;  /* 0x000000f806327812 */ /* 0x000fe200078efcff */
[--C-:B------:R-:W-:Y:S01]  /*2f10*/  @!P6 IMAD.IADD R69, R69, 0x1, -R0.reuse ;  /* 0x000000014545e824 */ /* 0x100fe200078e0a00 */
[C---:B------:R-:W-:Y:S01]  /*2f20*/  ISETP.GT.U32.AND P6, PT, R0.reuse, R77, PT ;  /* 0x0000004d0000720c */ /* 0x040fe20003fc4070 */
[----:B------:R-:W-:Y:S01]  /*2f30*/  @!P3 IMAD.IADD R73, R73, 0x1, -R0 ;  /* 0x000000014949b824 */ /* 0x000fe200078e0a00 */
[----:B------:R-:W-:Y:S01]  /*2f40*/  ISETP.GT.U32.AND P3, PT, R0, R81, PT ;  /* 0x000000510000720c */ /* 0x000fe20003f64070 */
[----:B------:R-:W-:Y:S01]  /*2f50*/  IMAD.HI.U32 R48, R3, R89, RZ ;  /* 0x0000005903307227 */ /* 0x000fe200078e00ff */
[----:B------:R-:W-:-:S03]  /*2f60*/  IABS R91, R50 ;  /* 0x00000032005b7213 */ /* 0x000fc60000000000 */
[----:B------:R-:W-:Y:S01]  /*2f70*/  @!P2 IMAD.IADD R75, R75, 0x1, -R0 ;  /* 0x000000014b4ba824 */ /* 0x000fe200078e0a00 */
[C---:B------:R-:W-:Y:S01]  /*2f80*/  ISETP.GT.U32.AND P2, PT, R0.reuse, R83, PT ;  /* 0x000000530000720c */ /* 0x040fe20003f44070 */
[----:B------:R-:W-:Y:S02]  /*2f90*/  IMAD.MOV R48, RZ, RZ, -R48 ;  /* 0x000000ffff307224 */ /* 0x000fe400078e0a30 */
[--C-:B------:R-:W-:Y:S02]  /*2fa0*/  @!P0 IMAD.IADD R79, R79, 0x1, -R0.reuse ;  /* 0x000000014f4f8824 */ /* 0x100fe400078e0a00 */
[C---:B------:R-:W-:Y:S01]  /*2fb0*/  IMAD R89, R0.reuse, R48, R89 ;  /* 0x0000003000597224 */ /* 0x040fe200078e0259 */
[----:B------:R-:W-:Y:S01]  /*2fc0*/  IABS R48, R56 ;  /* 0x0000003800307213 */ /* 0x000fe20000000000 */
[--C-:B------:R-:W-:Y:S01]  /*2fd0*/  @!P6 IMAD.IADD R77, R77, 0x1, -R0.reuse ;  /* 0x000000014d4de824 */ /* 0x100fe200078e0a00 */
[C---:B------:R-:W-:Y:S01]  /*2fe0*/  ISETP.GT.U32.AND P6, PT, R0.reuse, R73, PT ;  /* 0x000000490000720c */ /* 0x040fe20003fc4070 */
[----:B------:R-:W-:Y:S01]  /*2ff0*/  @!P3 IMAD.IADD R81, R81, 0x1, -R0 ;  /* 0x000000015151b824 */ /* 0x000fe200078e0a00 */
[C---:B------:R-:W-:Y:S01]  /*3000*/  ISETP.GT.U32.AND P3, PT, R0.reuse, R79, PT ;  /* 0x0000004f0000720c */ /* 0x040fe20003f64070 */
[----:B------:R-:W-:Y:S01]  /*3010*/  IMAD.HI.U32 R6, R3, R48, RZ ;  /* 0x0000003003067227 */ /* 0x000fe200078e00ff */
[----:B------:R-:W-:-:S03]  /*3020*/  ISETP.GT.U32.AND P0, PT, R0, R77, PT ;  /* 0x0000004d0000720c */ /* 0x000fc60003f04070 */
[----:B------:R-:W-:Y:S01]  /*3030*/  @!P1 IMAD.MOV R69, RZ, RZ, -R69 ;  /* 0x000000ffff459224 */ /* 0x000fe200078e0a45 */
[----:B------:R-:W-:Y:S01]  /*3040*/  ISETP.GT.U32.AND P1, PT, R0, R75, PT ;  /* 0x0000004b0000720c */ /* 0x000fe20003f24070 */
[----:B------:R-:W-:Y:S02]  /*3050*/  @!P2 IMAD.IADD R83, R83, 0x1, -R0 ;  /* 0x000000015353a824 */ /* 0x000fe400078e0a00 */
[----:B------:R-:W-:-:S03]  /*3060*/  IMAD.HI.U32 R54, R3, R87, RZ ;  /* 0x0000005703367227 */ /* 0x000fc600078e00ff */
[C---:B------:R-:W-:Y:S01]  /*3070*/  ISETP.GT.U32.AND P2, PT, R0.reuse, R83, PT ;  /* 0x000000530000720c */ /* 0x040fe20003f44070 */
[----:B------:R-:W-:Y:S01]  /*3080*/  IMAD.MOV R9, RZ, RZ, -R6 ;  /* 0x000000ffff097224 */ /* 0x000fe200078e0a06 */
[----:B------:R-:W-:Y:S01]  /*3090*/  IABS R6, R78 ;  /* 0x0000004e00067213 */ /* 0x000fe20000000000 */
[----:B------:R-:W-:Y:S02]  /*30a0*/  IMAD.MOV R54, RZ, RZ, -R54 ;  /* 0x000000ffff367224 */ /* 0x000fe400078e0a36 */
[----:B------:R-:W-:Y:S02]  /*30b0*/  IMAD R9, R0, R9, R48 ;  /* 0x0000000900097224 */ /* 0x000fe400078e0230 */
[----:B------:R-:W-:-:S04]  /*30c0*/  IMAD.HI.U32 R52, R3, R85, RZ ;  /* 0x0000005503347227 */ /* 0x000fc800078e00ff */
[C---:B------:R-:W-:Y:S02]  /*30d0*/  IMAD R87, R0.reuse, R54, R87 ;  /* 0x0000003600577224 */ /* 0x040fe400078e0257 */
[----:B------:R-:W-:Y:S01]  /*30e0*/  @!P3 IMAD.IADD R79, R79, 0x1, -R0 ;  /* 0x000000014f4fb824 */ /* 0x000fe200078e0a00 */
[----:B------:R-:W-:Y:S01]  /*30f0*/  ISETP.GT.U32.AND P3, PT, R0, R9, PT ;  /* 0x000000090000720c */ /* 0x000fe20003f64070 */
[----:B------:R-:W-:-:S04]  /*3100*/  IMAD.HI.U32 R5, R5, R6, RZ ;  /* 0x0000000605057227 */ /* 0x000fc800078e00ff */
[----:B------:R-:W-:Y:S02]  /*3110*/  IMAD.MOV R52, RZ, RZ, -R52 ;  /* 0x000000ffff347224 */ /* 0x000fe400078e0a34 */
[--C-:B------:R-:W-:Y:S01]  /*3120*/  @!P1 IMAD.IADD R75, R75, 0x1, -R0.reuse ;  /* 0x000000014b4b9824 */ /* 0x100fe200078e0a00 */
[C---:B------:R-:W-:Y:S01]  /*3130*/  ISETP.GT.U32.AND P1, PT, R0.reuse, R87, PT ;  /* 0x000000570000720c */ /* 0x040fe20003f24070 */
[--C-:B------:R-:W-:Y:S01]  /*3140*/  @!P0 IMAD.IADD R77, R77, 0x1, -R0.reuse ;  /* 0x000000014d4d8824 */ /* 0x100fe200078e0a00 */
[C---:B------:R-:W-:Y:S01]  /*3150*/  ISETP.GT.U32.AND P0, PT, R0.reuse, R89, PT ;  /* 0x000000590000720c */ /* 0x040fe20003f04070 */
[----:B------:R-:W-:Y:S02]  /*3160*/  IMAD.MOV R5, RZ, RZ, -R5 ;  /* 0x000000ffff057224 */ /* 0x000fe400078e0a05 */
[C---:B------:R-:W-:Y:S02]  /*3170*/  IMAD R85, R0.reuse, R52, R85 ;  /* 0x0000003400557224 */ /* 0x040fe400078e0255 */
[----:B------:R-:W-:Y:S01]  /*3180*/  @!P5 IMAD.MOV R71, RZ, RZ, -R71 ;  /* 0x000000ffff47d224 */ /* 0x000fe200078e0a47 */
[----:B------:R-:W-:Y:S01]  /*3190*/  ISETP.GT.U32.AND P5, PT, R0, R81, PT ;  /* 0x000000510000720c */ /* 0x000fe20003fa4070 */
[----:B------:R-:W-:Y:S01]  /*31a0*/  @!P2 IMAD.IADD R83, R83, 0x1, -R0 ;  /* 0x000000015353a824 */ /* 0x000fe200078e0a00 */
[----:B------:R-:W-:Y:S01]  /*31b0*/  ISETP.GE.AND P2, PT, R58, RZ, PT ;  /* 0x000000ff3a00720c */ /* 0x000fe20003f46270 */
[----:B------:R-:W-:-:S04]  /*31c0*/  IMAD.HI.U32 R3, R3, R91, RZ ;  /* 0x0000005b03037227 */ /* 0x000fc800078e00ff */
[----:B------:R-:W-:Y:S02]  /*31d0*/  IMAD R5, R2, R5, R6 ;  /* 0x0000000502057224 */ /* 0x000fe400078e0206 */
[--C-:B------:R-:W-:Y:S01]  /*31e0*/  @!P6 IMAD.IADD R73, R73, 0x1, -R0.reuse ;  /* 0x000000014949e824 */ /* 0x100fe200078e0a00 */
[----:B------:R-:W-:Y:S01]  /*31f0*/  ISETP.GT.U32.AND P6, PT, R0, R85, PT ;  /* 0x000000550000720c */ /* 0x000fe20003fc4070 */
[----:B------:R-:W-:Y:S02]  /*3200*/  IMAD.MOV R3, RZ, RZ, -R3 ;  /* 0x000000ffff037224 */ /* 0x000fe400078e0a03 */
[--C-:B------:R-:W-:Y:S01]  /*3210*/  @!P3 IMAD.IADD R9, R9, 0x1, -R0.reuse ;  /* 0x000000010909b824 */ /* 0x100fe200078e0a00 */
[----:B------:R-:W-:Y:S01]  /*3220*/  ISETP.GT.U32.AND P3, PT, R2, R5, PT ;  /* 0x000000050200720c */ /* 0x000fe20003f64070 */
[----:B------:R-:W-:Y:S02]  /*3230*/  IMAD R91, R0, R3, R91 ;  /* 0x00000003005b7224 */ /* 0x000fe400078e025b */
[--C-:B------:R-:W-:Y:S01]  /*3240*/  @!P1 IMAD.IADD R87, R87, 0x1, -R0.reuse ;  /* 0x0000000157579824 */ /* 0x100fe200078e0a00 */
[----:B------:R-:W-:Y:S01]  /*3250*/  ISETP.GE.AND P1, PT, R62, RZ, PT ;  /* 0x000000ff3e00720c */ /* 0x000fe20003f26270 */
[--C-:B------:R-:W-:Y:S01]  /*3260*/  @!P0 IMAD.IADD R89, R89, 0x1, -R0.reuse ;  /* 0x0000000159598824 */ /* 0x100fe200078e0a00 */
[----:B------:R-:W-:Y:S01]  /*3270*/  ISETP.GE.AND P0, PT, R64, RZ, PT ;  /* 0x000000ff4000720c */ /* 0x000fe20003f06270 */
[--C-:B------:R-:W-:Y:S01]  /*3280*/  @!P5 IMAD.IADD R81, R81, 0x1, -R0.reuse ;  /* 0x000000015151d824 */ /* 0x100fe200078e0a00 */
[C---:B------:R-:W-:Y:S01]  /*3290*/  ISETP.GT.U32.AND P5, PT, R0.reuse, R91, PT ;  /* 0x0000005b0000720c */ /* 0x040fe20003fa4070 */
[----:B------:R-:W-:Y:S01]  /*32a0*/  @!P2 IMAD.MOV R75, RZ, RZ, -R75 ;  /* 0x000000ffff4ba224 */ /* 0x000fe200078e0a4b */
[----:B------:R-:W-:Y:S01]  /*32b0*/  ISETP.GT.U32.AND P2, PT, R0, R87, PT ;  /* 0x000000570000720c */ /* 0x000fe20003f44070 */
[----:B------:R-:W-:Y:S01]  /*32c0*/  @!P6 IMAD.IADD R85, R85, 0x1, -R0 ;  /* 0x000000015555e824 */ /* 0x000fe200078e0a00 */
[----:B------:R-:W-:Y:S01]  /*32d0*/  ISETP.GE.AND P6, PT, R60, RZ, PT ;  /* 0x000000ff3c00720c */ /* 0x000fe20003fc6270 */
[----:B------:R-:W-:Y:S01]  /*32e0*/  @!P3 IMAD.IADD R5, R5, 0x1, -R2 ;  /* 0x000000010505b824 */ /* 0x000fe200078e0a02 */
[----:B------:R-:W-:Y:S01]  /*32f0*/  ISETP.GE.AND P3, PT, R66, RZ, PT ;  /* 0x000000ff4200720c */ /* 0x000fe20003f66270 */
[----:B------:R-:W-:Y:S01]  /*3300*/  @!P4 IMAD.MOV R73, RZ, RZ, -R73 ;  /* 0x000000ffff49c224 */ /* 0x000fe200078e0a49 */
[----:B------:R-:W-:Y:S01]  /*3310*/  ISETP.GT.U32.AND P4, PT, R0, R85, PT ;  /* 0x000000550000720c */ /* 0x000fe20003f84070 */
[----:B------:R-:W-:-:S02]  /*3320*/  @!P1 IMAD.MOV R79, RZ, RZ, -R79 ;  /* 0x000000ffff4f9224 */ /* 0x000fc400078e0a4f */
[----:B------:R-:W-:Y:S01]  /*3330*/  @!P0 IMAD.MOV R81, RZ, RZ, -R81 ;  /* 0x000000ffff518224 */ /* 0x000fe200078e0a51 */
[----:B------:R-:W-:Y:S01]  /*3340*/  ISETP.GT.U32.AND P0, PT, R2, R5, PT ;  /* 0x000000050200720c */ /* 0x000fe20003f04070 */
[--C-:B------:R-:W-:Y:S01]  /*3350*/  @!P5 IMAD.IADD R91, R91, 0x1, -R0.reuse ;  /* 0x000000015b5bd824 */ /* 0x100fe200078e0a00 */
[----:B------:R-:W-:Y:S01]  /*3360*/  ISETP.GT.U32.AND P5, PT, R0, R9, PT ;  /* 0x000000090000720c */ /* 0x000fe20003fa4070 */
[--C-:B------:R-:W-:Y:S01]  /*3370*/  @!P2 IMAD.IADD R87, R87, 0x1, -R0.reuse ;  /* 0x000000015757a824 */ /* 0x100fe200078e0a00 */
[----:B------:R-:W-:Y:S01]  /*3380*/  ISETP.GE.AND P2, PT, R70, RZ, PT ;  /* 0x000000ff4600720c */ /* 0x000fe20003f46270 */
[----:B------:R-:W-:Y:S01]  /*3390*/  @!P6 IMAD.MOV R77, RZ, RZ, -R77 ;  /* 0x000000ffff4de224 */ /* 0x000fe200078e0a4d */
[C---:B------:R-:W-:Y:S01]  /*33a0*/  ISETP.GT.U32.AND P6, PT, R0.reuse, R89, PT ;  /* 0x000000590000720c */ /* 0x040fe20003fc4070 */
[----:B------:R-:W-:Y:S01]  /*33b0*/  @!P3 IMAD.MOV R83, RZ, RZ, -R83 ;  /* 0x000000ffff53b224 */ /* 0x000fe200078e0a53 */
[----:B------:R-:W-:Y:S01]  /*33c0*/  ISETP.GT.U32.AND P1, PT, R0, R91, PT ;  /* 0x0000005b0000720c */ /* 0x000fe20003f24070 */
[----:B------:R-:W-:Y:S01]  /*33d0*/  @!P4 IMAD.IADD R85, R85, 0x1, -R0 ;  /* 0x000000015555c824 */ /* 0x000fe200078e0a00 */
[----:B------:R-:W-:Y:S01]  /*33e0*/  ISETP.GE.AND P4, PT, R68, RZ, PT ;  /* 0x000000ff4400720c */ /* 0x000fe20003f86270 */
[----:B------:R-:W-:Y:S01]  /*33f0*/  VIADD R48, R198, 0xffffffff ;  /* 0xffffffffc6307836 */ /* 0x000fe20000000000 */
[----:B------:R-:W-:Y:S01]  /*3400*/  ISETP.NE.AND P3, PT, R80, RZ, PT ;  /* 0x000000ff5000720c */ /* 0x000fe20003f65270 */
[----:B------:R-:W-:Y:S01]  /*3410*/  @!P0 IMAD.IADD R5, R5, 0x1, -R2 ;  /* 0x0000000105058824 */ /* 0x000fe200078e0a02 */
[----:B------:R-:W-:Y:S01]  /*3420*/  ISETP.NE.AND P0, PT, R76, RZ, PT ;  /* 0x000000ff4c00720c */ /* 0x000fe20003f05270 */
[----:B------:R-:W2:Y:S01]  /*3430*/  LDC.64 R2, c[0x0][0x238] ;  /* 0x00008e00ff027b82 */ /* 0x000ea20000000a00 */
[--C-:B------:R-:W-:Y:S01]  /*3440*/  @!P5 IMAD.IADD R9, R9, 0x1, -R0.reuse ;  /* 0x000000010909d824 */ /* 0x100fe200078e0a00 */
[----:B------:R-:W-:Y:S01]  /*3450*/  ISETP.GE.AND P5, PT, R56, RZ, PT ;  /* 0x000000ff3800720c */ /* 0x000fe20003fa6270 */
[----:B------:R-:W-:Y:S01]  /*3460*/  @!P2 IMAD.MOV R87, RZ, RZ, -R87 ;  /* 0x000000ffff57a224 */ /* 0x000fe200078e0a57 */
[----:B------:R-:W-:Y:S01]  /*3470*/  ISETP.GE.AND P2, PT, R78, RZ, PT ;  /* 0x000000ff4e00720c */ /* 0x000fe20003f46270 */
[--C-:B------:R-:W-:Y:S01]  /*3480*/  @!P6 IMAD.IADD R89, R89, 0x1, -R0.reuse ;  /* 0x000000015959e824 */ /* 0x100fe200078e0a00 */
[----:B------:R-:W-:Y:S01]  /*3490*/  ISETP.GE.AND P6, PT, R72, RZ, PT ;  /* 0x000000ff4800720c */ /* 0x000fe20003fc6270 */
[----:B------:R-:W-:Y:S01]  /*34a0*/  @!P1 IMAD.IADD R91, R91, 0x1, -R0 ;  /* 0x000000015b5b9824 */ /* 0x000fe200078e0a00 */
[----:B------:R-:W-:Y:S01]  /*34b0*/  ISETP.GE.AND P1, PT, R50, RZ, PT ;  /* 0x000000ff3200720c */ /* 0x000fe20003f26270 */
[----:B------:R-:W-:Y:S01]  /*34c0*/  @!P4 IMAD.MOV R85, RZ, RZ, -R85 ;  /* 0x000000ffff55c224 */ /* 0x000fe200078e0a55 */
[----:B------:R-:W-:-:S02]  /*34d0*/  LOP3.LUT R0, RZ, R80, RZ, 0x33, !PT ;  /* 0x00000050ff007212 */ /* 0x000fc400078e33ff */
[----:B------:R-:W-:Y:S02]  /*34e0*/  ISETP.GE.U32.AND P4, PT, R48, 0x7fffffe0, PT ;  /* 0x7fffffe03000780c */ /* 0x000fe40003f86070 */
[C---:B------:R-:W-:Y:S01]  /*34f0*/  SEL R4, R0.reuse, R4, !P3 ;  /* 0x0000000400047207 */ /* 0x040fe20005800000 */
[----:B------:R-:W-:Y:S01]  /*3500*/  @!P5 IMAD.MOV R9, RZ, RZ, -R9 ;  /* 0x000000ffff09d224 */ /* 0x000fe200078e0a09 */
[C---:B------:R-:W-:Y:S01]  /*3510*/  SEL R7, R0.reuse, R7, !P3 ;  /* 0x0000000700077207 */ /* 0x040fe20005800000 */
[----:B------:R-:W-:Y:S01]  /*3520*/  @!P2 IMAD.MOV R5, RZ, RZ, -R5 ;  /* 0x000000ffff05a224 */ /* 0x000fe200078e0a05 */
[----:B------:R-:W-:Y:S01]  /*3530*/  @!P0 LOP3.LUT R5, RZ, R76, RZ, 0x33, !PT ;  /* 0x0000004cff058212 */ /* 0x000fe200078e33ff */
[----:B------:R-:W-:Y:S01]  /*3540*/  @!P6 IMAD.MOV R89, RZ, RZ, -R89 ;  /* 0x000000ffff59e224 */ /* 0x000fe200078e0a59 */
[C---:B------:R-:W-:Y:S01]  /*3550*/  SEL R6, R0.reuse, R8, !P3 ;  /* 0x0000000800067207 */ /* 0x040fe20005800000 */
[----:B------:R-:W-:Y:S01]  /*3560*/  @!P1 IMAD.MOV R91, RZ, RZ, -R91 ;  /* 0x000000ffff5b9224 */ /* 0x000fe200078e0a5b */
[C---:B------:R-:W-:Y:S01]  /*3570*/  SEL R10, R0.reuse, R10, !P3 ;  /* 0x0000000a000a7207 */ /* 0x040fe20005800000 */
[----:B------:R-:W-:Y:S01]  /*3580*/  IMAD R138, R5, R199, RZ ;  /* 0x000000c7058a7224 */ /* 0x000fe200078e02ff */
[----:B------:R-:W-:Y:S01]  /*3590*/  SEL R11, R0, R11, !P3 ;  /* 0x0000000b000b7207 */ /* 0x000fe20005800000 */
[----:B--2---:R-:W-:Y:S01]  /*35a0*/  IMAD.SHL.U32 R148, R2, 0x4, RZ ;  /* 0x0000000402947824 */ /* 0x004fe200078e00ff */
[----:B------:R-:W-:Y:S01]  /*35b0*/  SEL R12, R0, R12, !P3 ;  /* 0x0000000c000c7207 */ /* 0x000fe20005800000 */
[----:B------:R-:W-:Y:S01]  /*35c0*/  IMAD.SHL.U32 R144, R2, 0x2, RZ ;  /* 0x0000000202907824 */ /* 0x000fe200078e00ff */
[----:B------:R-:W-:Y:S01]  /*35d0*/  SEL R13, R0, R13, !P3 ;  /* 0x0000000d000d7207 */ /* 0x000fe20005800000 */
[----:B------:R-:W-:Y:S01]  /*35e0*/  IMAD R146, R2, 0x3, RZ ;  /* 0x0000000302927824 */ /* 0x000fe200078e02ff */
[----:B------:R-:W-:Y:S01]  /*35f0*/  SEL R15, R0, R15, !P3 ;  /* 0x0000000f000f7207 */ /* 0x000fe20005800000 */
[----:B------:R-:W-:Y:S01]  /*3600*/  IMAD R165, R2, 0xc, RZ ;  /* 0x0000000c02a57824 */ /* 0x000fe200078e02ff */
[C---:B------:R-:W-:Y:S01]  /*3610*/  SEL R16, R0.reuse, R16, !P3 ;  /* 0x0000001000107207 */ /* 0x040fe20005800000 */
[----:B------:R-:W-:Y:S01]  /*3620*/  STL [R1+0x2b8], R138 ;  /* 0x0002b88a01007387 */ /* 0x000fe20000100800 */
        /* <DEDUP_REMOVED lines=21> */
[----:B------:R-:W-:Y:S01]  /*3780*/  IMAD.SHL.U32 R157, R2, 0x8, RZ ;  /* 0x00000008029d7824 */ /* 0x000fe200078e00ff */
[C---:B------:R-:W-:Y:S01]  /*3790*/  SEL R28, R0.reuse, R28, !P3 ;  /* 0x0000001c001c7207 */ /* 0x040fe20005800000 */
[----:B------:R-:W-:Y:S01]  /*37a0*/  IMAD R210, R209, R3, RZ ;  /* 0x00000003d1d27224 */ /* 0x000fe200078e02ff */
        /* <DEDUP_REMOVED lines=8> */
[----:B------:R-:W-:Y:S01]  /*3830*/  SEL R249, R0, R33, !P3 ;  /* 0x0000002100f97207 */ /* 0x000fe20005800000 */
[----:B------:R-:W-:Y:S01]  /*3840*/  VIADD R8, R198, 0xfffffffd ;  /* 0xfffffffdc6087836 */ /* 0x000fe20000000000 */
        /* <DEDUP_REMOVED lines=25> */
[----:B------:R-:W-:Y:S01]  /*39e0*/  STL [R1+0x2ac], R163 ;  /* 0x0002aca301007387 */ /* 0x000fe20000100800 */
[----:B------:R-:W-:Y:S01]  /*39f0*/  SEL R235, R0, R47, !P3 ;  /* 0x0000002f00eb7207 */ /* 0x000fe20005800000 */
[----:B------:R-:W-:Y:S01]  /*3a00*/  IMAD R4, R4, UR8, RZ ;  /* 0x0000000804047c24 */ /* 0x000fe2000f8e02ff */
        /* <DEDUP_REMOVED lines=17> */
[----:B------:R-:W-:Y:S01]  /*3b20*/  IMAD R7, R7, UR8, RZ ;  /* 0x0000000807077c24 */ /* 0x000fe2000f8e02ff */
[C---:B------:R-:W-:Y:S01]  /*3b30*/  SEL R225, R0.reuse, R67, !P3 ;  /* 0x0000004300e17207 */ /* 0x040fe20005800000 */
[----:B------:R-:W-:Y:S01]  /*3b40*/  STL [R1+0x384], R3 ;  /* 0x0003840301007387 */ /* 0x000fe20000100800 */
[----:B------:R-:W-:Y:S01]  /*3b50*/  SEL R224, R0, R69, !P3 ;  /* 0x0000004500e07207 */ /* 0x000fe20005800000 */
[----:B------:R-:W-:Y:S01]  /*3b60*/  IMAD R185, R2, 0x16, RZ ;  /* 0x0000001602b97824 */ /* 0x000fe200078e02ff */
        /* <DEDUP_REMOVED lines=9> */
[----:B------:R-:W-:Y:S01]  /*3c00*/  IMAD R10, R10, UR8, RZ ;  /* 0x000000080a0a7c24 */ /* 0x000fe2000f8e02ff */
[C---:B------:R-:W-:Y:S01]  /*3c10*/  SEL R218, R0.reuse, R81, !P3 ;  /* 0x0000005100da7207 */ /* 0x040fe20005800000 */
[----:B------:R-:W-:Y:S01]  /*3c20*/  STL [R1+0x290], R179 ;  /* 0x000290b301007387 */ /* 0x000fe20000100800 */
[C---:B------:R-:W-:Y:S01]  /*3c30*/  SEL R217, R0.reuse, R83, !P3 ;  /* 0x0000005300d97207 */ /* 0x040fe20005800000 */
[----:B------:R-:W-:Y:S01]  /*3c40*/  IMAD R11, R11, UR8, RZ ;  /* 0x000000080b0b7c24 */ /* 0x000fe2000f8e02ff */
        /* <DEDUP_REMOVED lines=11> */
[----:B------:R-:W-:Y:S01]  /*3d00*/  VIADD R0, R198, 0xfffffffe ;  /* 0xfffffffec6007836 */ /* 0x000fe20000000000 */
[----:B------:R-:W-:Y:S01]  /*3d10*/  ISETP.GE.U32.AND P0, PT, R8, 0x7fffffde, PT ;  /* 0x7fffffde0800780c */ /* 0x000fe20003f06070 */
[----:B------:R-:W-:Y:S01]  /*3d20*/  STL [R1+0x2b4], R4 ;  /* 0x0002b40401007387 */ /* 0x000fe20000100800 */
[----:B------:R-:W-:-:S02]  /*3d30*/  IMAD R15, R15, UR8, RZ ;  /* 0x000000080f0f7c24 */ /* 0x000fc4000f8e02ff */
[----:B------:R-:W-:Y:S01]  /*3d40*/  ISETP.GE.U32.AND P1, PT, R0, 0x7fffffdf, PT ;  /* 0x7fffffdf0000780c */ /* 0x000fe20003f26070 */
[----:B------:R-:W-:Y:S01]  /*3d50*/  STL [R1+0x258], R7 ;  /* 0x0002580701007387 */ /* 0x000fe20000100800 */
[----:B------:R-:W-:Y:S01]  /*3d60*/  MOV R0, 0x400 ;  /* 0x0000040000007802 */ /* 0x000fe20000000f00 */
[----:B------:R-:W-:Y:S02]  /*3d70*/  IMAD R16, R16, UR8, RZ ;  /* 0x0000000810107c24 */ /* 0x000fe4000f8e02ff */
[----:B------:R2:W-:Y:S01]  /*3d80*/  STL [R1+0x250], R6 ;  /* 0x0002500601007387 */ /* 0x0005e20000100800 */
[----:B------:R-:W-:Y:S01]  /*3d90*/  LEA R201, R74, R0, 0x18 ;  /* 0x000000004ac97211 */ /* 0x000fe200078ec0ff */
[----:B------:R-:W-:Y:S02]  /*3da0*/  IMAD.SHL.U32 R0, R210, 0x4, RZ ;  /* 0x00000004d2007824 */ /* 0x000fe400078e00ff */
[----:B------:R-:W-:Y:S01]  /*3db0*/  IMAD R17, R17, UR8, RZ ;  /* 0x0000000811117c24 */ /* 0x000fe2000f8e02ff */
[----:B------:R-:W-:Y:S01]  /*3dc0*/  STL [R1+0x248], R10 ;  /* 0x0002480a01007387 */ /* 0x000fe20000100800 */
[----:B------:R-:W-:Y:S01]  /*3dd0*/  IMAD R18, R18, UR8, RZ ;  /* 0x0000000812127c24 */ /* 0x000fe2000f8e02ff */
[----:B------:R-:W-:Y:S01]  /*3de0*/  IADD3 R8, P5, R0, UR6, RZ ;  /* 0x0000000600087c10 */ /* 0x000fe2000ffbe0ff */
[----:B------:R-:W-:Y:S01]  /*3df0*/  IMAD R19, R19, UR8, RZ ;  /* 0x0000000813137c24 */ /* 0x000fe2000f8e02ff */
[----:B------:R-:W-:Y:S01]  /*3e00*/  STL [R1+0x244], R11 ;  /* 0x0002440b01007387 */ /* 0x000fe20000100800 */
[----:B------:R-:W-:Y:S01]  /*3e10*/  IMAD R20, R20, UR8, RZ ;  /* 0x0000000814147c24 */ /* 0x000fe2000f8e02ff */
[----:B------:R-:W-:Y:S01]  /*3e20*/  LEA.HI.X.SX32 R5, R210, UR7, 0x2, P5 ;  /* 0x00000007d2057c11 */ /* 0x000fe2000a8f16ff */
[----:B------:R-:W-:Y:S01]  /*3e30*/  IMAD R21, R21, UR8, RZ ;  /* 0x0000000815157c24 */ /* 0x000fe2000f8e02ff */
[-C--:B------:R-:W-:Y:S01]  /*3e40*/  LEA R134, P5, R4, R8.reuse, 0x2 ;  /* 0x0000000804867211 */ /* 0x080fe200078a10ff */
[----:B------:R-:W-:Y:S01]  /*3e50*/  IMAD R22, R22, UR8, RZ ;  /* 0x0000000816167c24 */ /* 0x000fe2000f8e02ff */
[-C--:B------:R-:W-:Y:S01]  /*3e60*/  LEA R72, P6, R7, R8.reuse, 0x2 ;  /* 0x0000000807487211 */ /* 0x080fe200078c10ff */
[----:B------:R-:W-:Y:S01]  /*3e70*/  IMAD R23, R23, UR8, RZ ;  /* 0x0000000817177c24 */ /* 0x000fe2000f8e02ff */
[-C--:B------:R-:W-:Y:S01]  /*3e80*/  LEA.HI.X.SX32 R135, R4, R5.reuse, 0x2, P5 ;  /* 0x0000000504877211 */ /* 0x080fe200028f16ff */
[----:B------:R-:W-:Y:S01]  /*3e90*/  IMAD R24, R24, UR8, RZ ;  /* 0x0000000818187c24 */ /* 0x000fe2000f8e02ff */
[-C--:B------:R-:W-:Y:S01]  /*3ea0*/  LEA R132, P5, R6, R8.reuse, 0x2 ;  /* 0x0000000806847211 */ /* 0x080fe200078a10ff */
[----:B------:R-:W-:Y:S01]  /*3eb0*/  IMAD R25, R25, UR8, RZ ;  /* 0x0000000819197c24 */ /* 0x000fe2000f8e02ff */
[-C--:B------:R-:W-:Y:S01]  /*3ec0*/  LEA.HI.X.SX32 R73, R7, R5.reuse, 0x2, P6 ;  /* 0x0000000507497211 */ /* 0x080fe200030f16ff */
[----:B------:R-:W-:Y:S01]  /*3ed0*/  IMAD R26, R26, UR8, RZ ;  /* 0x000000081a1a7c24 */ /* 0x000fe2000f8e02ff */
[-C--:B------:R-:W-:Y:S01]  /*3ee0*/  LEA R70, P6, R10, R8.reuse, 0x2 ;  /* 0x000000080a467211 */ /* 0x080fe200078c10ff */
[----:B------:R-:W-:Y:S01]  /*3ef0*/  VIADD R9, R198, 0xfffffffc ;  /* 0xfffffffcc6097836 */ /* 0x000fe20000000000 */
[-C--:B------:R-:W-:Y:S01]  /*3f00*/  LEA.HI.X.SX32 R133, R6, R5.reuse, 0x2, P5 ;  /* 0x0000000506857211 */ /* 0x080fe200028f16ff */
[----:B------:R-:W-:Y:S01]  /*3f10*/  IMAD R27, R27, UR8, RZ ;  /* 0x000000081b1b7c24 */ /* 0x000fe2000f8e02ff */
[-C--:B--2---:R-:W-:Y:S01]  /*3f20*/  LEA R6, P5, R11, R8.reuse, 0x2 ;  /* 0x000000080b067211 */ /* 0x084fe200078a10ff */
        /* <DEDUP_REMOVED lines=39> */
[CC--:B------:R-:W-:Y:S01]  /*41a0*/  LEA R122, P5, R22.reuse, R8.reuse, 0x2 ;  /* 0x00000008167a7211 */ /* 0x0c0fe200078a10ff */
[----:B------:R-:W-:Y:S01]  /*41b0*/  STL [R1+0x240], R12 ;  /* 0x0002400c01007387 */ /* 0x000fe20000100800 */
[-C--:B------:R-:W-:Y:S01]  /*41c0*/  LEA.HI.X.SX32 R61, R21, R5.reuse, 0x2, P6 ;  /* 0x00000005153d7211 */ /* 0x080fe200030f16ff */
[----:B------:R-:W-:Y:S01]  /*41d0*/  IMAD R233, R233, UR8, RZ ;  /* 0x00000008e9e97c24 */ /* 0x000fe2000f8e02ff */
[CC--:B------:R-:W-:Y:S01]  /*41e0*/  LEA R58, P6, R23.reuse, R8.reuse, 0x2 ;  /* 0x00000008173a7211 */ /* 0x0c0fe200078c10ff */
[----:B------:R-:W-:Y:S01]  /*41f0*/  STL [R1+0x23c], R13 ;  /* 0x00023c0d01007387 */ /* 0x000fe20000100800 */
[-C--:B------:R-:W-:Y:S01]  /*4200*/  LEA.HI.X.SX32 R123, R22, R5.reuse, 0x2, P5 ;  /* 0x00000005167b7211 */ /* 0x080fe200028f16ff */
[----:B------:R-:W-:Y:S01]  /*4210*/  IMAD R232, R232, UR8, RZ ;  /* 0x00000008e8e87c24 */ /* 0x000fe2000f8e02ff */
[-C--:B------:R-:W-:Y:S01]  /*4220*/  LEA R120, P5, R24, R8.reuse, 0x2 ;  /* 0x0000000818787211 */ /* 0x080fe200078a10ff */
[----:B------:R2:W-:Y:S01]  /*4230*/  STL [R1+0x238], R15 ;  /* 0x0002380f01007387 */ /* 0x0005e20000100800 */
[-C--:B------:R-:W-:Y:S01]  /*4240*/  LEA.HI.X.SX32 R59, R23, R5.reuse, 0x2, P6 ;  /* 0x00000005173b7211 */ /* 0x080fe200030f16ff */
[----:B------:R-:W-:Y:S01]  /*4250*/  VIADD R30, R198, 0xfffffffb ;  /* 0xfffffffbc61e7836 */ /* 0x000fe20000000000 */
[-C--:B------:R-:W-:Y:S01]  /*4260*/  LEA R56, P6, R25, R8.reuse, 0x2 ;  /* 0x0000000819387211 */ /* 0x080fe200078c10ff */
[----:B------:R-:W-:Y:S01]  /*4270*/  STL [R1+0x234], R16 ;  /* 0x0002341001007387 */ /* 0x000fe20000100800 */
[-C--:B------:R-:W-:Y:S01]  /*4280*/  LEA.HI.X.SX32 R121, R24, R5.reuse, 0x2, P5 ;  /* 0x0000000518797211 */ /* 0x080fe200028f16ff */
[----:B------:R-:W-:Y:S01]  /*4290*/  IMAD R231, R231, UR8, RZ ;  /* 0x00000008e7e77c24 */ /* 0x000fe2000f8e02ff */
[-C--:B------:R-:W-:Y:S01]  /*42a0*/  LEA R118, P5, R26, R8.reuse, 0x2 ;  /* 0x000000081a767211 */ /* 0x080fe200078a10ff */
[----:B------:R-:W-:Y:S01]  /*42b0*/  STL [R1+0x230], R17 ;  /* 0x0002301101007387 */ /* 0x000fe20000100800 */
[----:B------:R-:W-:Y:S01]  /*42c0*/  ISETP.GE.U32.AND P2, PT, R9, 0x7fffffdd, PT ;  /* 0x7fffffdd0900780c */ /* 0x000fe20003f46070 */
[----:B------:R-:W-:Y:S01]  /*42d0*/  IMAD R9, R29, UR8, RZ ;  /* 0x000000081d097c24 */ /* 0x000fe2000f8e02ff */
[-C--:B------:R-:W-:Y:S01]  /*42e0*/  LEA.HI.X.SX32 R57, R25, R5.reuse, 0x2, P6 ;  /* 0x0000000519397211 */ /* 0x080fe200030f16ff */
[----:B------:R-:W-:Y:S01]  /*42f0*/  STL [R1+0x22c], R18 ;  /* 0x00022c1201007387 */ /* 0x000fe20000100800 */
[-C--:B------:R-:W-:Y:S01]  /*4300*/  LEA R54, P6, R27, R8.reuse, 0x2 ;  /* 0x000000081b367211 */ /* 0x080fe200078c10ff */
        /* <DEDUP_REMOVED lines=38> */
[----:B------:R3:W-:Y:S01]  /*4570*/  STL [R1+0x204], R28 ;  /* 0x0002041c01007387 */ /* 0x0007e20000100800 */
        /* <DEDUP_REMOVED lines=21> */
[----:B------:R-:W-:Y:S01]  /*46d0*/  IMAD.SHL.U32 R3, R138, 0x4, RZ ;  /* 0x000000048a037824 */ /* 0x000fe200078e00ff */
[-C--:B------:R-:W-:Y:S01]  /*46e0*/  LEA.HI.X.SX32 R41, R241, R5.reuse, 0x2, P6 ;  /* 0x00000005f1297211 */ /* 0x080fe200030f16ff */
[----:B------:R-:W-:Y:S01]  /*46f0*/  STL [R1+0x200], R9 ;  /* 0x0002000901007387 */ /* 0x000fe20000100800 */
[CC--:B------:R-:W-:Y:S01]  /*4700*/  LEA R38, P6, R239.reuse, R8.reuse, 0x2 ;  /* 0x00000008ef267211 */ /* 0x0c0fe200078c10ff */
[----:B------:R-:W-:Y:S01]  /*4710*/  IMAD R154, R2, 0x24, RZ ;  /* 0x00000024029a7824 */ /* 0x000fe200078e02ff */
[-C--:B------:R-:W-:Y:S01]  /*4720*/  LEA.HI.X.SX32 R103, R240, R5.reuse, 0x2, P5 ;  /* 0x00000005f0677211 */ /* 0x080fe200028f16ff */
[----:B------:R-:W-:Y:S01]  /*4730*/  IMAD R156, R2, 0x28, RZ ;  /* 0x00000028029c7824 */ /* 0x000fe200078e02ff */
[-C--:B------:R-:W-:Y:S01]  /*4740*/  LEA R100, P5, R238, R8.reuse, 0x2 ;  /* 0x00000008ee647211 */ /* 0x080fe200078a10ff */
[C---:B------:R-:W-:Y:S01]  /*4750*/  IMAD R158, R2.reuse, 0x2c, RZ ;  /* 0x0000002c029e7824 */ /* 0x040fe200078e02ff */
[-C--:B------:R-:W-:Y:S01]  /*4760*/  LEA.HI.X.SX32 R39, R239, R5.reuse, 0x2, P6 ;  /* 0x00000005ef277211 */ /* 0x080fe200030f16ff */
[C---:B------:R-:W-:Y:S01]  /*4770*/  IMAD R160, R2.reuse, 0x30, RZ ;  /* 0x0000003002a07824 */ /* 0x040fe200078e02ff */
        /* <DEDUP_REMOVED lines=21> */
[----:B------:R-:W-:Y:S01]  /*48d0*/  IMAD R184, R2, 0x60, RZ ;  /* 0x0000006002b87824 */ /* 0x000fe200078e02ff */
[----:B------:R-:W-:Y:S01]  /*48e0*/  ISETP.GE.U32.AND P3, PT, R30, 0x7fffffdc, PT ;  /* 0x7fffffdc1e00780c */ /* 0x000fe20003f66070 */
[C---:B------:R-:W-:Y:S01]  /*48f0*/  IMAD R186, R2.reuse, 0x64, RZ ;  /* 0x0000006402ba7824 */ /* 0x040fe200078e02ff */
[-C--:B------:R-:W-:Y:S01]  /*4900*/  LEA.HI.X.SX32 R33, R233, R5.reuse, 0x2, P6 ;  /* 0x00000005e9217211 */ /* 0x080fe200030f16ff */
[C---:B------:R-:W-:Y:S01]  /*4910*/  IMAD R188, R2.reuse, 0x68, RZ ;  /* 0x0000006802bc7824 */ /* 0x040fe200078e02ff */
[CC--:B------:R-:W-:Y:S01]  /*4920*/  LEA R30, P6, R231.reuse, R8.reuse, 0x2 ;  /* 0x00000008e71e7211 */ /* 0x0c0fe200078c10ff */
[----:B--2---:R-:W-:Y:S01]  /*4930*/  IMAD R15, R2, 0x19, RZ ;  /* 0x00000019020f7824 */ /* 0x004fe200078e02ff */
[-C--:B------:R-:W-:Y:S01]  /*4940*/  LEA.HI.X.SX32 R95, R232, R5.reuse, 0x2, P5 ;  /* 0x00000005e85f7211 */ /* 0x080fe200028f16ff */
[----:B------:R-:W-:Y:S01]  /*4950*/  IMAD R190, R2, 0x6c, RZ ;  /* 0x0000006c02be7824 */ /* 0x000fe200078e02ff */
[-C--:B------:R-:W-:Y:S01]  /*4960*/  LEA R92, P5, R230, R8.reuse, 0x2 ;  /* 0x00000008e65c7211 */ /* 0x080fe200078a10ff */
[C---:B------:R-:W-:Y:S01]  /*4970*/  IMAD R193, R2.reuse, 0x1a, RZ ;  /* 0x0000001a02c17824 */ /* 0x040fe200078e02ff */
[-C--:B------:R-:W-:Y:S01]  /*4980*/  LEA.HI.X.SX32 R31, R231, R5.reuse, 0x2, P6 ;  /* 0x00000005e71f7211 */ /* 0x080fe200030f16ff */
[C---:B------:R-:W-:Y:S01]  /*4990*/  IMAD R192, R2.reuse, 0x70, RZ ;  /* 0x0000007002c07824 */ /* 0x040fe200078e02ff */
[CC--:B---3--:R-:W-:Y:S01]  /*49a0*/  LEA R28, P6, R229.reuse, R8.reuse, 0x2 ;  /* 0x00000008e51c7211 */ /* 0x0c8fe200078c10ff */
[----:B------:R-:W-:Y:S01]  /*49b0*/  IMAD R195, R2, 0x1b, RZ ;  /* 0x0000001b02c37824 */ /* 0x000fe200078e02ff */
[-C--:B------:R-:W-:Y:S01]  /*49c0*/  LEA.HI.X.SX32 R93, R230, R5.reuse, 0x2, P5 ;  /* 0x00000005e65d7211 */ /* 0x080fe200028f16ff */
[----:B------:R-:W-:Y:S01]  /*49d0*/  IMAD R194, R2, 0x74, RZ ;  /* 0x0000007402c27824 */ /* 0x000fe200078e02ff */
[-C--:B------:R-:W-:Y:S01]  /*49e0*/  LEA R90, P5, R228, R8.reuse, 0x2 ;  /* 0x00000008e45a7211 */ /* 0x080fe200078a10ff */
[C---:B------:R-:W-:Y:S01]  /*49f0*/  IMAD R196, R2.reuse, 0x78, RZ ;  /* 0x0000007802c47824 */ /* 0x040fe200078e02ff */
[-C--:B------:R-:W-:Y:S01]  /*4a00*/  LEA.HI.X.SX32 R29, R229, R5.reuse, 0x2, P6 ;  /* 0x00000005e51d7211 */ /* 0x080fe200030f16ff */
[----:B------:R2:W-:Y:S01]  /*4a10*/  STL [R1+0x2bc], R3 ;  /* 0x0002bc0301007387 */ /* 0x0005e20000100800 */
[CC--:B------:R-:W-:Y:S01]  /*4a20*/  LEA R26, P6, R227.reuse, R8.reuse, 0x2 ;  /* 0x00000008e31a7211 */ /* 0x0c0fe200078c10ff */
[----:B------:R-:W-:Y:S01]  /*4a30*/  IMAD R202, R2, 0x1d, RZ ;  /* 0x0000001d02ca7824 */ /* 0x000fe200078e02ff */
[-C--:B------:R-:W-:Y:S01]  /*4a40*/  LEA.HI.X.SX32 R91, R228, R5.reuse, 0x2, P5 ;  /* 0x00000005e45b7211 */ /* 0x080fe200028f16ff */
[----:B------:R3:W-:Y:S01]  /*4a50*/  STL [R1+0x280], R15 ;  /* 0x0002800f01007387 */ /* 0x0007e20000100800 */
[-C--:B------:R-:W-:Y:S01]  /*4a60*/  LEA R88, P5, R226, R8.reuse, 0x2 ;  /* 0x00000008e2587211 */ /* 0x080fe200078a10ff */
[----:B------:R-:W-:Y:S01]  /*4a70*/  IMAD R199, R2, 0x1e, RZ ;  /* 0x0000001e02c77824 */ /* 0x000fe200078e02ff */
[-C--:B------:R-:W-:Y:S01]  /*4a80*/  LEA.HI.X.SX32 R27, R227, R5.reuse, 0x2, P6 ;  /* 0x00000005e31b7211 */ /* 0x080fe200030f16ff */
[----:B------:R4:W-:Y:S01]  /*4a90*/  STL [R1+0x27c], R193 ;  /* 0x00027cc101007387 */ /* 0x0009e20000100800 */
[-C--:B------:R-:W-:Y:S01]  /*4aa0*/  LEA R24, P6, R225, R8.reuse, 0x2 ;  /* 0x00000008e1187211 */ /* 0x080fe200078c10ff */
[----:B------:R-:W-:Y:S01]  /*4ab0*/  IMAD.IADD R207, R14, 0x1, R201 ;  /* 0x000000010ecf7824 */ /* 0x000fe200078e02c9 */
[----:B------:R-:W-:Y:S01]  /*4ac0*/  LEA.HI.X.SX32 R89, R226, R5, 0x2, P5 ;  /* 0x00000005e2597211 */ /* 0x000fe200028f16ff */
[----:B------:R5:W-:Y:S01]  /*4ad0*/  STL [R1+0x278], R195 ;  /* 0x000278c301007387 */ /* 0x000be20000100800 */
[----:B------:R-:W-:-:S02]  /*4ae0*/  LEA R86, P5, R224, R8, 0x2 ;  /* 0x00000008e0567211 */ /* 0x000fc400078a10ff */
[-C--:B------:R-:W-:Y:S01]  /*4af0*/  LEA.HI.X.SX32 R25, R225, R5.reuse, 0x2, P6 ;  /* 0x00000005e1197211 */ /* 0x080fe200030f16ff */
[----:B------:R-:W-:Y:S01]  /*4b00*/  STL [R1+0x274], R202 ;  /* 0x000274ca01007387 */ /* 0x000fe20000100800 */
[CC--:B------:R-:W-:Y:S02]  /*4b10*/  LEA R22, P6, R223.reuse, R8.reuse, 0x2 ;  /* 0x00000008df167211 */ /* 0x0c0fe400078c10ff */
[-C--:B------:R-:W-:Y:S01]  /*4b20*/  LEA.HI.X.SX32 R87, R224, R5.reuse, 0x2, P5 ;  /* 0x00000005e0577211 */ /* 0x080fe200028f16ff */
[----:B------:R1:W-:Y:S01]  /*4b30*/  STL [R1+0x270], R199 ;  /* 0x000270c701007387 */ /* 0x0003e20000100800 */
[-C--:B------:R-:W-:Y:S02]  /*4b40*/  LEA R84, P5, R222, R8.reuse, 0x2 ;  /* 0x00000008de547211 */ /* 0x080fe400078a10ff */
[----:B------:R-:W-:Y:S02]  /*4b50*/  LEA.HI.X.SX32 R23, R223, R5, 0x2, P6 ;  /* 0x00000005df177211 */ /* 0x000fe400030f16ff */
[----:B------:R-:W-:-:S02]  /*4b60*/  LEA R20, P6, R221, R8, 0x2 ;  /* 0x00000008dd147211 */ /* 0x000fc400078c10ff */
[-C--:B------:R-:W-:Y:S02]  /*4b70*/  LEA.HI.X.SX32 R85, R222, R5.reuse, 0x2, P5 ;  /* 0x00000005de557211 */ /* 0x080fe400028f16ff */
[CC--:B------:R-:W-:Y:S02]  /*4b80*/  LEA R82, P5, R220.reuse, R8.reuse, 0x2 ;  /* 0x00000008dc527211 */ /* 0x0c0fe400078a10ff */
[-C--:B------:R-:W-:Y:S02]  /*4b90*/  LEA.HI.X.SX32 R21, R221, R5.reuse, 0x2, P6 ;  /* 0x00000005dd157211 */ /* 0x080fe400030f16ff */
        /* <DEDUP_REMOVED lines=16> */
[----:B------:R-:W-:Y:S02]  /*4ca0*/  LEA R8, P6, R211, R8, 0x2 ;  /* 0x00000008d3087211 */ /* 0x000fe400078c10ff */
[-C--:B------:R-:W-:Y:S02]  /*4cb0*/  LEA.HI.X.SX32 R75, R212, R5.reuse, 0x2, P5 ;  /* 0x00000005d44b7211 */ /* 0x080fe400028f16ff */
[----:B------:R-:W-:Y:S01]  /*4cc0*/  IADD3 R4, P5, R3, UR4, RZ ;  /* 0x0000000403047c10 */ /* 0x000fe2000ffbe0ff */
[----:B--2---:R-:W-:Y:S01]  /*4cd0*/  IMAD R3, R2, 0x1f, RZ ;  /* 0x0000001f02037824 */ /* 0x004fe200078e02ff */
[----:B------:R-:W-:Y:S02]  /*4ce0*/  LEA.HI.X.SX32 R9, R211, R5, 0x2, P6 ;  /* 0x00000005d3097211 */ /* 0x000fe400030f16ff */
[----:B------:R-:W-:-:S02]  /*4cf0*/  LEA.HI.X.SX32 R5, R138, UR5, 0x2, P5 ;  /* 0x000000058a057c11 */ /* 0x000fc4000a8f16ff */
[-C--:B------:R-:W-:Y:S01]  /*4d00*/  IADD3 R138, P5, R148, R4.reuse, RZ ;  /* 0x00000004948a7210 */ /* 0x080fe20007fbe0ff */
[----:B------:R2:W-:Y:S01]  /*4d10*/  STL [R1+0x26c], R3 ;  /* 0x00026c0301007387 */ /* 0x0005e20000100800 */
[CC--:B------:R-:W-:Y:S02]  /*4d20*/  LEA R140, P6, R2.reuse, R4.reuse, 0x3 ;  /* 0x00000004028c7211 */ /* 0x0c0fe400078c18ff */
[-C--:B------:R-:W-:Y:S01]  /*4d30*/  LEA.HI.X.SX32 R139, R2, R5.reuse, 0x2, P5 ;  /* 0x00000005028b7211 */ /* 0x080fe200028f16ff */
[----:B------:R-:W-:Y:S01]  /*4d40*/  @!PT LDS RZ, [RZ] ;  /* 0x00000000fffff984 */ /* 0x000fe20000000800 */
[----:B------:R-:W-:Y:S01]  /*4d50*/  @!PT LDS RZ, [RZ] ;  /* 0x00000000fffff984 */ /* 0x000fe20000000800 */
[----:B------:R-:W-:Y:S01]  /*4d60*/  @!PT LDS RZ, [RZ] ;  /* 0x00000000fffff984 */ /* 0x000fe20000000800 */
[----:B------:R2:W-:Y:S01]  /*4d70*/  LDGSTS.E [R207+0x18000], desc[UR12][R4.64], !P4 ;  /* 0x1800000004cf7fae */ /* 0x0005e2000e12184c */
[-C--:B------:R-:W-:Y:S02]  /*4d80*/  IADD3 R142, P5, R165, R4.reuse, RZ ;  /* 0x00000004a58e7210 */ /* 0x080fe40007fbe0ff */
[----:B------:R-:W-:Y:S01]  /*4d90*/  LEA.HI.X.SX32 R141, R144, R5, 0x2, P6 ;  /* 0x00000005908d7211 */ /* 0x000fe200030f16ff */
[----:B------:R-:W-:Y:S01]  /*4da0*/  LDGSTS.E [R207+0x18004], desc[UR12][R138.64], !P1 ;  /* 0x180040008acf7fae */ /* 0x000fe2000c92184c */
[----:B------:R-:W-:-:S02]  /*4db0*/  LEA R144, P6, R2, R4, 0x4 ;  /* 0x0000000402907211 */ /* 0x000fc400078c20ff */
[-C--:B------:R-:W-:Y:S01]  /*4dc0*/  LEA.HI.X.SX32 R143, R146, R5.reuse, 0x2, P5 ;  /* 0x00000005928f7211 */ /* 0x080fe200028f16ff */
[----:B------:R-:W-:Y:S01]  /*4dd0*/  LDGSTS.E [R207+0x18008], desc[UR12][R140.64], !P0 ;  /* 0x180080008ccf7fae */ /* 0x000fe2000c12184c */
[-C--:B------:R-:W-:Y:S02]  /*4de0*/  IADD3 R146, P5, R181, R4.reuse, RZ ;  /* 0x00000004b5927210 */ /* 0x080fe40007fbe0ff */
[-C--:B------:R-:W-:Y:S01]  /*4df0*/  LEA.HI.X.SX32 R145, R148, R5.reuse, 0x2, P6 ;  /* 0x0000000594917211 */ /* 0x080fe200030f16ff */
[----:B------:R-:W-:Y:S01]  /*4e00*/  LDGSTS.E [R207+0x1800c], desc[UR12][R142.64], !P2 ;  /* 0x1800c0008ecf7fae */ /* 0x000fe2000d12184c */
[-C--:B------:R-:W-:Y:S02]  /*4e10*/  IADD3 R148, P6, R189, R4.reuse, RZ ;  /* 0x00000004bd947210 */ /* 0x080fe40007fde0ff */
[----:B------:R-:W-:Y:S02]  /*4e20*/  LEA.HI.X.SX32 R147, R150, R5, 0x2, P5 ;  /* 0x0000000596937211 */ /* 0x000fe400028f16ff */
[----:B------:R-:W-:-:S02]  /*4e30*/  IADD3 R150, P5, R197, R4, RZ ;  /* 0x00000004c5967210 */ /* 0x000fc40007fbe0ff */
[-C--:B------:R-:W-:Y:S02]  /*4e40*/  LEA.HI.X.SX32 R149, R152, R5.reuse, 0x2, P6 ;  /* 0x0000000598957211 */ /* 0x080fe400030f16ff */
[-C--:B------:R-:W-:Y:S02]  /*4e50*/  LEA R152, P6, R2, R4.reuse, 0x5 ;  /* 0x0000000402987211 */ /* 0x080fe400078c28ff */
[-C--:B------:R-:W-:Y:S02]  /*4e60*/  LEA.HI.X.SX32 R151, R155, R5.reuse, 0x2, P5 ;  /* 0x000000059b977211 */ /* 0x080fe400028f16ff */
[-C--:B------:R-:W-:Y:S02]  /*4e70*/  IADD3 R154, P5, R154, R4.reuse, RZ ;  /* 0x000000049a9a7210 */ /* 0x080fe40007fbe0ff */
[----:B------:R-:W-:Y:S02]  /*4e80*/  LEA.HI.X.SX32 R153, R157, R5, 0x2, P6 ;  /* 0x000000059d997211 */ /* 0x000fe400030f16ff */
[----:B------:R-:W-:-:S02]  /*4e90*/  IADD3 R156, P6, R156, R4, RZ ;  /* 0x000000049c9c7210 */ /* 0x000fc40007fde0ff */
[-C--:B------:R-:W-:Y:S02]  /*4ea0*/  LEA.HI.X.SX32 R155, R159, R5.reuse, 0x2, P5 ;  /* 0x000000059f9b7211 */ /* 0x080fe400028f16ff */
[-C--:B------:R-:W-:Y:S02]  /*4eb0*/  IADD3 R158, P5, R158, R4.reuse, RZ ;  /* 0x000000049e9e7210 */ /* 0x080fe40007fbe0ff */
        /* <DEDUP_REMOVED lines=9> */
[----:B------:R-:W-:-:S02]  /*4f50*/  LEA R168, P6, R2, R4, 0x6 ;  /* 0x0000000402a87211 */ /* 0x000fc400078c30ff */
        /* <DEDUP_REMOVED lines=12> */
[-C--:B------:R-:W-:Y:S01]  /*5020*/  LEA.HI.X.SX32 R179, R136, R5.reuse, 0x2, P5 ;  /* 0x0000000588b37211 */ /* 0x080fe200028f16ff */
[----:B------:R-:W-:Y:S01]  /*5030*/  IMAD R136, R2, 0x7c, RZ ;  /* 0x0000007c02887824 */ /* 0x000fe200078e02ff */
[-C--:B------:R-:W-:Y:S02]  /*5040*/  IADD3 R182, P5, R182, R4.reuse, RZ ;  /* 0x00000004b6b67210 */ /* 0x080fe40007fbe0ff */
[-C--:B------:R-:W-:Y:S02]  /*5050*/  LEA.HI.X.SX32 R181, R185, R5.reuse, 0x2, P6 ;  /* 0x00000005b9b57211 */ /* 0x080fe400030f16ff */
[-C--:B------:R-:W-:Y:S02]  /*5060*/  IADD3 R184, P6, R184, R4.reuse, RZ ;  /* 0x00000004b8b87210 */ /* 0x080fe40007fde0ff */
[----:B------:R-:W-:Y:S01]  /*5070*/  LEA.HI.X.SX32 R183, R137, R5, 0x2, P5 ;  /* 0x0000000589b77211 */ /* 0x000fe200028f16ff */
[----:B------:R-:W-:Y:S01]  /*5080*/  VIADD R137, R198, 0xfffffffa ;  /* 0xfffffffac6897836 */ /* 0x000fe20000000000 */
[----:B------:R-:W-:-:S02]  /*5090*/  IADD3 R186, P5, R186, R4, RZ ;  /* 0x00000004baba7210 */ /* 0x000fc40007fbe0ff */
[-C--:B------:R-:W-:Y:S02]  /*50a0*/  LEA.HI.X.SX32 R185, R189, R5.reuse, 0x2, P6 ;  /* 0x00000005bdb97211 */ /* 0x080fe400030f16ff */
[-C--:B------:R-:W-:Y:S02]  /*50b0*/  IADD3 R188, P6, R188, R4.reuse, RZ ;  /* 0x00000004bcbc7210 */ /* 0x080fe40007fde0ff */
[-C--:B------:R-:W-:Y:S01]  /*50c0*/  LEA.HI.X.SX32 R187, R15, R5.reuse, 0x2, P5 ;  /* 0x000000050fbb7211 */ /* 0x080fe200028f16ff */
[----:B---3--:R-:W-:Y:S01]  /*50d0*/  VIADD R15, R198, 0xfffffff9 ;  /* 0xfffffff9c60f7836 */ /* 0x008fe20000000000 */
[-C--:B------:R-:W-:Y:S02]  /*50e0*/  IADD3 R190, P5, R190, R4.reuse, RZ ;  /* 0x00000004bebe7210 */ /* 0x080fe40007fbe0ff */
[----:B------:R-:W-:Y:S02]  /*50f0*/  LEA.HI.X.SX32 R189, R193, R5, 0x2, P6 ;  /* 0x00000005c1bd7211 */ /* 0x000fe400030f16ff */
[----:B------:R-:W-:-:S02]  /*5100*/  IADD3 R192, P6, R192, R4, RZ ;  /* 0x00000004c0c07210 */ /* 0x000fc40007fde0ff */
[-C--:B------:R-:W-:Y:S02]  /*5110*/  LEA.HI.X.SX32 R191, R195, R5.reuse, 0x2, P5 ;  /* 0x00000005c3bf7211 */ /* 0x080fe400028f16ff */
[-C--:B------:R-:W-:Y:S02]  /*5120*/  IADD3 R194, P5, R194, R4.reuse, RZ ;  /* 0x00000004c2c27210 */ /* 0x080fe40007fbe0ff */
[-C--:B----4-:R-:W-:Y:S02]  /*5130*/  LEA.HI.X.SX32 R193, R197, R5.reuse, 0x2, P6 ;  /* 0x00000005c5c17211 */ /* 0x090fe400030f16ff */
[-C--:B------:R-:W-:Y:S02]  /*5140*/  IADD3 R196, P6, R196, R4.reuse, RZ ;  /* 0x00000004c4c47210 */ /* 0x080fe40007fde0ff */
[----:B-----5:R-:W-:Y:S02]  /*5150*/  LEA.HI.X.SX32 R195, R202, R5, 0x2, P5 ;  /* 0x00000005cac37211 */ /* 0x020fe400028f16ff */
[----:B------:R-:W-:-:S02]  /*5160*/  IADD3 R136, P5, R136, R4, RZ ;  /* 0x0000000488887210 */ /* 0x000fc40007fbe0ff */
[-C--:B------:R-:W-:Y:S01]  /*5170*/  LEA.HI.X.SX32 R197, R199, R5.reuse, 0x2, P6 ;  /* 0x00000005c7c57211 */ /* 0x080fe200030f16ff */
[C---:B-1----:R-:W-:Y:S01]  /*5180*/  VIADD R199, R198.reuse, 0xfffffff8 ;  /* 0xfffffff8c6c77836 */ /* 0x042fe20000000000 */
[----:B------:R-:W-:Y:S02]  /*5190*/  ISETP.GE.U32.AND P6, PT, R137, 0x7fffffdb, PT ;  /* 0x7fffffdb8900780c */ /* 0x000fe40003fc6070 */
[----:B------:R-:W-:Y:S02]  /*51a0*/  LEA.HI.X.SX32 R137, R3, R5, 0x2, P5 ;  /* 0x0000000503897211 */ /* 0x000fe400028f16ff */
[----:B------:R-:W-:Y:S01]  /*51b0*/  ISETP.GE.U32.AND P5, PT, R15, 0x7fffffda, PT ;  /* 0x7fffffda0f00780c */ /* 0x000fe20003fa6070 */
[----:B------:R-:W-:Y:S01]  /*51c0*/  VIADD R15, R198, 0xfffffff7 ;  /* 0xfffffff7c60f7836 */ /* 0x000fe20000000000 */
[----:B--2---:R-:W-:Y:S02]  /*51d0*/  LOP3.LUT R3, R14, 0x10, RZ, 0x3c, !PT ;  /* 0x000000100e037812 */ /* 0x004fe400078e3cff */
[----:B------:R-:W-:Y:S01]  /*51e0*/  ISETP.GE.U32.AND P4, PT, R199, 0x7fffffd9, PT ;  /* 0x7fffffd9c700780c */ /* 0x000fe20003f86070 */
[C---:B------:R-:W-:Y:S01]  /*51f0*/  VIADD R199, R198.reuse, 0xfffffff4 ;  /* 0xfffffff4c6c77836 */ /* 0x040fe20000000000 */
[----:B------:R-:W-:Y:S01]  /*5200*/  ISETP.GE.U32.AND P1, PT, R15, 0x7fffffd8, PT ;  /* 0x7fffffd80f00780c */ /* 0x000fe20003f26070 */
[----:B------:R-:W-:Y:S01]  /*5210*/  VIADD R15, R198, 0xfffffff6 ;  /* 0xfffffff6c60f7836 */ /* 0x000fe20000000000 */
[----:B------:R1:W-:Y:S01]  /*5220*/  STL [R1+0x380], R3 ;  /* 0x0003800301007387 */ /* 0x0003e20000100800 */
[----:B------:R-:W-:-:S03]  /*5230*/  IMAD.IADD R206, R201, 0x1, R3 ;  /* 0x00000001c9ce7824 */ /* 0x000fc600078e0203 */
[----:B------:R-:W-:Y:S01]  /*5240*/  ISETP.GE.U32.AND P0, PT, R15, 0x7fffffd7, PT ;  /* 0x7fffffd70f00780c */ /* 0x000fe20003f06070 */
[C---:B------:R-:W-:Y:S01]  /*5250*/  VIADD R15, R198.reuse, 0xfffffff5 ;  /* 0xfffffff5c60f7836 */ /* 0x040fe20000000000 */
[----:B------:R-:W-:Y:S01]  /*5260*/  LDGSTS.E [R206+0x18000], desc[UR12][R144.64], !P3 ;  /* 0x1800000090ce7fae */ /* 0x000fe2000d92184c */
[----:B------:R-:W-:Y:S01]  /*5270*/  ISETP.GE.U32.AND P3, PT, R199, 0x7fffffd5, PT ;  /* 0x7fffffd5c700780c */ /* 0x000fe20003f66070 */
[C---:B------:R-:W-:Y:S02]  /*5280*/  VIADD R199, R198.reuse, 0xfffffff0 ;  /* 0xfffffff0c6c77836 */ /* 0x040fe40000000000 */
[----:B------:R-:W-:Y:S01]  /*5290*/  ISETP.GE.U32.AND P2, PT, R15, 0x7fffffd6, PT ;  /* 0x7fffffd60f00780c */ /* 0x000fe20003f46070 */
[----:B------:R-:W-:Y:S01]  /*52a0*/  VIADD R15, R198, 0xfffffff3 ;  /* 0xfffffff3c60f7836 */ /* 0x000fe20000000000 */
[----:B------:R-:W-:Y:S01]  /*52b0*/  LDGSTS.E [R206+0x18004], desc[UR12][R146.64], !P6 ;  /* 0x1800400092ce7fae */ /* 0x000fe2000f12184c */
[----:B-1----:R-:W-:-:S03]  /*52c0*/  LOP3.LUT R3, R14, 0x20, RZ, 0x3c, !PT ;  /* 0x000000200e037812 */ /* 0x002fc600078e3cff */
[----:B------:R-:W-:Y:S01]  /*52d0*/  ISETP.GE.U32.AND P6, PT, R15, 0x7fffffd4, PT ;  /* 0x7fffffd40f00780c */ /* 0x000fe20003fc6070 */
[----:B------:R-:W-:Y:S01]  /*52e0*/  VIADD R15, R198, 0xfffffff2 ;  /* 0xfffffff2c60f7836 */ /* 0x000fe20000000000 */
[----:B------:R-:W-:Y:S01]  /*52f0*/  LDGSTS.E [R206+0x18008], desc[UR12][R148.64], !P5 ;  /* 0x1800800094ce7fae */ /* 0x000fe2000e92184c */
[----:B------:R-:W-:-:S03]  /*5300*/  IMAD.IADD R205, R201, 0x1, R3 ;  /* 0x00000001c9cd7824 */ /* 0x000fc600078e0203 */
[----:B------:R-:W-:Y:S01]  /*5310*/  ISETP.GE.U32.AND P5, PT, R15, 0x7fffffd3, PT ;  /* 0x7fffffd30f00780c */ /* 0x000fe20003fa6070 */
[C---:B------:R-:W-:Y:S01]  /*5320*/  VIADD R15, R198.reuse, 0xfffffff1 ;  /* 0xfffffff1c60f7836 */ /* 0x040fe20000000000 */
[----:B------:R-:W-:Y:S04]  /*5330*/  LDGSTS.E [R206+0x1800c], desc[UR12][R150.64], !P4 ;  /* 0x1800c00096ce7fae */ /* 0x000fe8000e12184c */
[----:B------:R-:W-:Y:S01]  /*5340*/  ISETP.GE.U32.AND P4, PT, R15, 0x7fffffd2, PT ;  /* 0x7fffffd20f00780c */ /* 0x000fe20003f86070 */
[C---:B------:R-:W-:Y:S01]  /*5350*/  VIADD R15, R198.reuse, 0xffffffef ;  /* 0xffffffefc60f7836 */ /* 0x040fe20000000000 */
[----:B------:R-:W-:Y:S01]  /*5360*/  LDGSTS.E [R205+0x18000], desc[UR12][R152.64], !P1 ;  /* 0x1800000098cd7fae */ /* 0x000fe2000c92184c */
[----:B------:R-:W-:Y:S01]  /*5370*/  ISETP.GE.U32.AND P1, PT, R199, 0x7fffffd1, PT ;  /* 0x7fffffd1c700780c */ /* 0x000fe20003f26070 */
[----:B------:R-:W-:-:S02]  /*5380*/  VIADD R199, R198, 0xffffffec ;  /* 0xffffffecc6c77836 */ /* 0x000fc40000000000 */
[----:B------:R-:W-:Y:S01]  /*5390*/  LDGSTS.E [R205+0x18004], desc[UR12][R154.64], !P0 ;  /* 0x180040009acd7fae */ /* 0x000fe2000c12184c */
[----:B------:R-:W-:Y:S01]  /*53a0*/  ISETP.GE.U32.AND P0, PT, R15, 0x7fffffd0, PT ;  /* 0x7fffffd00f00780c */ /* 0x000fe20003f06070 */
[C---:B------:R-:W-:Y:S02]  /*53b0*/  VIADD R15, R198.reuse, 0xffffffee ;  /* 0xffffffeec60f7836 */ /* 0x040fe40000000000 */
[----:B------:R1:W-:Y:S04]  /*53c0*/  STL [R1+0x37c], R3 ;  /* 0x00037c0301007387 */ /* 0x0003e80000100800 */
[----:B------:R-:W-:Y:S01]  /*53d0*/  LDGSTS.E [R205+0x18008], desc[UR12][R156.64], !P2 ;  /* 0x180080009ccd7fae */ /* 0x000fe2000d12184c */
[----:B------:R-:W-:Y:S01]  /*53e0*/  ISETP.GE.U32.AND P2, PT, R15, 0x7fffffcf, PT ;  /* 0x7fffffcf0f00780c */ /* 0x000fe20003f46070 */
[----:B------:R-:W-:-:S02]  /*53f0*/  VIADD R15, R198, 0xffffffed ;  /* 0xffffffedc60f7836 */ /* 0x000fc40000000000 */
[----:B------:R-:W-:Y:S01]  /*5400*/  LDGSTS.E [R205+0x1800c], desc[UR12][R158.64], !P3 ;  /* 0x1800c0009ecd7fae */ /* 0x000fe2000d92184c */
[----:B-1----:R-:W-:Y:S02]  /*5410*/  LOP3.LUT R3, R14, 0x30, RZ, 0x3c, !PT ;  /* 0x000000300e037812 */ /* 0x002fe400078e3cff */
[----:B------:R-:W-:Y:S01]  /*5420*/  ISETP.GE.U32.AND P3, PT, R15, 0x7fffffce, PT ;  /* 0x7fffffce0f00780c */ /* 0x000fe20003f66070 */
[C---:B------:R-:W-:Y:S02]  /*5430*/  VIADD R15, R198.reuse, 0xffffffeb ;  /* 0xffffffebc60f7836 */ /* 0x040fe40000000000 */
[----:B------:R-:W-:Y:S01]  /*5440*/  IMAD.IADD R204, R201, 0x1, R3 ;  /* 0x00000001c9cc7824 */ /* 0x000fe200078e0203 */
[----:B------:R1:W-:Y:S04]  /*5450*/  STL [R1+0x378], R3 ;  /* 0x0003780301007387 */ /* 0x0003e80000100800 */
[----:B------:R-:W-:Y:S01]  /*5460*/  LDGSTS.E [R204+0x18000], desc[UR12][R160.64], !P6 ;  /* 0x18000000a0cc7fae */ /* 0x000fe2000f12184c */
[----:B------:R-:W-:Y:S01]  /*5470*/  ISETP.GE.U32.AND P6, PT, R199, 0x7fffffcd, PT ;  /* 0x7fffffcdc700780c */ /* 0x000fe20003fc6070 */
[----:B------:R-:W-:-:S02]  /*5480*/  VIADD R199, R198, 0xffffffe9 ;  /* 0xffffffe9c6c77836 */ /* 0x000fc40000000000 */
[----:B------:R-:W-:Y:S01]  /*5490*/  LDGSTS.E [R204+0x18004], desc[UR12][R162.64], !P5 ;  /* 0x18004000a2cc7fae */ /* 0x000fe2000e92184c */
[----:B------:R-:W-:Y:S01]  /*54a0*/  ISETP.GE.U32.AND P5, PT, R15, 0x7fffffcc, PT ;  /* 0x7fffffcc0f00780c */ /* 0x000fe20003fa6070 */
[----:B------:R-:W-:Y:S01]  /*54b0*/  VIADD R15, R198, 0xffffffea ;  /* 0xffffffeac60f7836 */ /* 0x000fe20000000000 */
[----:B-1----:R-:W-:Y:S01]  /*54c0*/  LOP3.LUT R3, R14, 0x40, RZ, 0x3c, !PT ;  /* 0x000000400e037812 */ /* 0x002fe200078e3cff */
[----:B------:R-:W-:Y:S03]  /*54d0*/  LDGSTS.E [R204+0x18008], desc[UR12][R164.64], !P4 ;  /* 0x18008000a4cc7fae */ /* 0x000fe6000e12184c */
[----:B------:R-:W-:Y:S01]  /*54e0*/  ISETP.GE.U32.AND P4, PT, R15, 0x7fffffcb, PT ;  /* 0x7fffffcb0f00780c */ /* 0x000fe20003f86070 */
[----:B------:R-:W-:Y:S01]  /*54f0*/  IMAD.IADD R202, R201, 0x1, R3 ;  /* 0x00000001c9ca7824 */ /* 0x000fe200078e0203 */
[----:B------:R-:W-:Y:S01]  /*5500*/  LDGSTS.E [R204+0x1800c], desc[UR12][R166.64], !P1 ;  /* 0x1800c000a6cc7fae */ /* 0x000fe2000c92184c */
[C---:B------:R-:W-:Y:S01]  /*5510*/  VIADD R15, R198.reuse, 0xffffffe8 ;  /* 0xffffffe8c60f7836 */ /* 0x040fe20000000000 */
[----:B------:R-:W-:Y:S01]  /*5520*/  ISETP.GE.U32.AND P1, PT, R199, 0x7fffffca, PT ;  /* 0x7fffffcac700780c */ /* 0x000fe20003f26070 */
[C---:B------:R-:W-:Y:S01]  /*5530*/  VIADD R199, R198.reuse, 0xffffffe7 ;  /* 0xffffffe7c6c77836 */ /* 0x040fe20000000000 */
[----:B------:R-:W-:Y:S02]  /*5540*/  LDGSTS.E [R202+0x18000], desc[UR12][R168.64], !P0 ;  /* 0x18000000a8ca7fae */ /* 0x000fe4000c12184c */
[----:B------:R-:W-:Y:S01]  /*5550*/  ISETP.GE.U32.AND P0, PT, R15, 0x7fffffc9, PT ;  /* 0x7fffffc90f00780c */ /* 0x000fe20003f06070 */
[C---:B------:R-:W-:Y:S01]  /*5560*/  VIADD R15, R198.reuse, 0xffffffe6 ;  /* 0xffffffe6c60f7836 */ /* 0x040fe20000000000 */
        /* <DEDUP_REMOVED lines=11> */
[----:B------:R1:W-:Y:S01]  /*5620*/  STL [R1+0x370], R3 ;  /* 0x0003700301007387 */ /* 0x0003e20000100800 */
[----:B------:R-:W-:-:S03]  /*5630*/  VIADD R15, R198, 0xffffffe3 ;  /* 0xffffffe3c60f7836 */ /* 0x000fc60000000000 */
[----:B------:R-:W-:Y:S01]  /*5640*/  LDGSTS.E [R203+0x18000], desc[UR12][R176.64], !P5 ;  /* 0x18000000b0cb7fae */ /* 0x000fe2000e92184c */
[----:B------:R-:W-:Y:S01]  /*5650*/  ISETP.GE.U32.AND P5, PT, R199, 0x7fffffc5, PT ;  /* 0x7fffffc5c700780c */ /* 0x000fe20003fa6070 */
[----:B------:R-:W-:Y:S02]  /*5660*/  VIADD R199, R198, 0xffffffe2 ;  /* 0xffffffe2c6c77836 */ /* 0x000fe40000000000 */
[----:B------:R-:W-:Y:S01]  /*5670*/  LDGSTS.E [R203+0x18004], desc[UR12][R178.64], !P4 ;  /* 0x18004000b2cb7fae */ /* 0x000fe2000e12184c */
[----:B------:R-:W-:Y:S02]  /*5680*/  ISETP.GE.U32.AND P4, PT, R15, 0x7fffffc4, PT ;  /* 0x7fffffc40f00780c */ /* 0x000fe40003f86070 */
[----:B-1----:R-:W-:Y:S01]  /*5690*/  LOP3.LUT R3, R14, 0x60, RZ, 0x3c, !PT ;  /* 0x000000600e037812 */ /* 0x002fe200078e3cff */
[----:B------:R-:W-:Y:S01]  /*56a0*/  LDGSTS.E [R203+0x18008], desc[UR12][R180.64], !P1 ;  /* 0x18008000b4cb7fae */ /* 0x000fe2000c92184c */
[----:B------:R-:W-:-:S03]  /*56b0*/  ISETP.GT.AND P1, PT, R208, 0x1f, PT ;  /* 0x0000001fd000780c */ /* 0x000fc60003f24270 */
[----:B------:R-:W-:Y:S01]  /*56c0*/  IMAD.IADD R201, R201, 0x1, R3 ;  /* 0x00000001c9c97824 */ /* 0x000fe200078e0203 */
[----:B------:R-:W-:Y:S01]  /*56d0*/  SEL R15, RZ, 0x4, !P1 ;  /* 0x00000004ff0f7807 */ /* 0x000fe20004800000 */
[----:B------:R-:W-:Y:S01]  /*56e0*/  LDGSTS.E [R203+0x1800c], desc[UR12][R182.64], !P0 ;  /* 0x1800c000b6cb7fae */ /* 0x000fe2000c12184c */
[----:B------:R-:W-:Y:S01]  /*56f0*/  ISETP.GE.U32.AND P1, PT, R199, 0x7fffffc3, PT ;  /* 0x7fffffc3c700780c */ /* 0x000fe20003f26070 */
[----:B------:R-:W-:Y:S01]  /*5700*/  VIADD R199, R198, 0xffffffe1 ;  /* 0xffffffe1c6c77836 */ /* 0x000fe20000000000 */
[----:B------:R-:W-:Y:S01]  /*5710*/  ISETP.GE.AND P0, PT, R209, R198, PT ;  /* 0x000000c6d100720c */ /* 0x000fe20003f06270 */
[----:B------:R-:W-:Y:S03]  /*5720*/  LDGSTS.E [R201+0x18000], desc[UR12][R184.64], !P2 ;  /* 0x18000000b8c97fae */ /* 0x000fe6000d12184c */
[----:B------:R-:W-:Y:S01]  /*5730*/  ISETP.GE.U32.AND P2, PT, R199, 0x7fffffc2, PT ;  /* 0x7fffffc2c700780c */ /* 0x000fe20003f46070 */
[----:B------:R-:W-:Y:S01]  /*5740*/  VIADD R199, R200, 0xffffffdf ;  /* 0xffffffdfc8c77836 */ /* 0x000fe20000000000 */
[----:B------:R-:W-:Y:S04]  /*5750*/  LDGSTS.E [R201+0x18004], desc[UR12][R186.64], !P3 ;  /* 0x18004000bac97fae */ /* 0x000fe8000d92184c */
[----:B------:R1:W-:Y:S01]  /*5760*/  STL [R1+0x36c], R3 ;  /* 0x00036c0301007387 */ /* 0x0003e20000100800 */
[----:B------:R-:W-:Y:S01]  /*5770*/  ISETP.GE.U32.AND P3, PT, R199, 0x7fffffc0, PT ;  /* 0x7fffffc0c700780c */ /* 0x000fe20003f66070 */
[----:B------:R-:W-:Y:S01]  /*5780*/  VIADD R209, R198, 0xffffffe0 ;  /* 0xffffffe0c6d17836 */ /* 0x000fe20000000000 */
[----:B------:R-:W-:Y:S01]  /*5790*/  SEL R15, R15, RZ, !P0 ;  /* 0x000000ff0f0f7207 */ /* 0x000fe20004000000 */
[----:B------:R-:W2:Y:S01]  /*57a0*/  LDL R199, [R1+0x254] ;  /* 0x0002540001c77983 */ /* 0x000ea20000100800 */
[----:B------:R-:W-:-:S03]  /*57b0*/  LOP3.LUT R200, R14, 0x70, RZ, 0x3c, !PT ;  /* 0x000000700ec87812 */ /* 0x000fc600078e3cff */
[----:B------:R-:W-:Y:S01]  /*57c0*/  LDGSTS.E [R201+0x18008], desc[UR12][R188.64], !P6 ;  /* 0x18008000bcc97fae */ /* 0x000fe2000f12184c */
[----:B-1----:R-:W1:Y:S01]  /*57d0*/  S2R R3, SR_CgaCtaId ;  /* 0x0000000000037919 */ /* 0x002e620000008800 */
[----:B------:R-:W-:Y:S02]  /*57e0*/  MOV R198, 0x400 ;  /* 0x0000040000c67802 */ /* 0x000fe40000000f00 */
[----:B------:R-:W-:Y:S02]  /*57f0*/  ISETP.GE.U32.AND P6, PT, R209, 0x7fffffc1, PT ;  /* 0x7fffffc1d100780c */ /* 0x000fe40003fc6070 */
[----:B------:R-:W-:Y:S01]  /*5800*/  ISETP.NE.U32.AND P0, PT, R15, RZ, PT ;  /* 0x000000ff0f00720c */ /* 0x000fe20003f05070 */
[----:B------:R3:W-:Y:S04]  /*5810*/  STL [R1+0x364], R200 ;  /* 0x000364c801007387 */ /* 0x0007e80000100800 */
[----:B------:R-:W-:Y:S01]  /*5820*/  LDGSTS.E [R201+0x1800c], desc[UR12][R190.64], !P5 ;  /* 0x1800c000bec97fae */ /* 0x000fe2000e92184c */
[----:B-1----:R-:W-:-:S05]  /*5830*/  LEA R198, R3, R198, 0x18 ;  /* 0x000000c603c67211 */ /* 0x002fca00078ec0ff */
[----:B---3--:R-:W-:-:S05]  /*5840*/  IMAD.IADD R200, R198, 0x1, R200 ;  /* 0x00000001c6c87824 */ /* 0x008fca00078e02c8 */
[----:B------:R-:W-:Y:S04]  /*5850*/  LDGSTS.E [R200+0x18000], desc[UR12][R192.64], !P4 ;  /* 0x18000000c0c87fae */ /* 0x000fe8000e12184c */
[----:B------:R-:W-:Y:S04]  /*5860*/  LDGSTS.E [R200+0x18004], desc[UR12][R194.64], !P1 ;  /* 0x18004000c2c87fae */ /* 0x000fe8000c92184c */
[----:B------:R-:W-:Y:S04]  /*5870*/  LDGSTS.E [R200+0x18008], desc[UR12][R196.64], !P2 ;  /* 0x18008000c4c87fae */ /* 0x000fe8000d12184c */
[----:B------:R-:W-:Y:S04]  /*5880*/  LDGSTS.E [R200+0x1800c], desc[UR12][R136.64], !P6 ;  /* 0x1800c00088c87fae */ /* 0x000fe8000f12184c */
[----:B------:R-:W0:Y:S01]  /*5890*/  LDGDEPBAR ;  /* 0x00000000000079af */ /* 0x000e220000000000 */
[----:B------:R-:W-:-:S04]  /*58a0*/  IMAD.SHL.U32 R15, R2, 0x20, RZ ;  /* 0x00000020020f7824 */ /* 0x000fc800078e00ff */
[----:B------:R-:W-:Y:S01]  /*58b0*/  IMAD.WIDE R4, R15, 0x4, R4 ;  /* 0x000000040f047825 */ /* 0x000fe200078e0204 */
[----:B--2---:R-:W-:-:S03]  /*58c0*/  LOP3.LUT R3, R199, 0x40, RZ, 0x3c, !PT ;  /* 0x00000040c7037812 */ /* 0x004fc600078e3cff */
[----:B------:R-:W-:-:S05]  /*58d0*/  IMAD.IADD R199, R198, 0x1, R199 ;  /* 0x00000001c6c77824 */ /* 0x000fca00078e02c7 */
[----:B------:R-:W-:Y:S04]  /*58e0*/  LDGSTS.E [R199], desc[UR12][R134.64], P0 ;  /* 0x0000000086c77fae */ /* 0x000fe8000812184c */
[----:B------:R-:W-:Y:S04]  /*58f0*/  LDGSTS.E [R199+0x400], desc[UR12][R132.64], P0 ;  /* 0x0040000084c77fae */ /* 0x000fe8000812184c */
        /* <DEDUP_REMOVED lines=21> */
[----:B------:R-:W-:Y:S01]  /*5a50*/  LDGSTS.E [R199+0x5c00], desc[UR12][R90.64], P0 ;  /* 0x05c000005ac77fae */ /* 0x000fe2000812184c */
[----:B------:R-:W-:-:S03]  /*5a60*/  IMAD.IADD R198, R198, 0x1, R3 ;  /* 0x00000001c6c67824 */ /* 0x000fc600078e0203 */
        /* <DEDUP_REMOVED lines=15> */
[----:B------:R1:W-:Y:S04]  /*5b60*/  STL [R1+0x360], R3 ;  /* 0x0003600301007387 */ /* 0x0003e80000100800 */
[----:B------:R-:W-:Y:S04]  /*5b70*/  LDGSTS.E [R198+0x1e00], desc[UR12][R58.64], P0 ;  /* 0x01e000003ac67fae */ /* 0x000fe8000812184c */
[----:B------:R-:W-:Y:S04]  /*5b80*/  LDGSTS.E [R198+0x2200], desc[UR12][R56.64], P0 ;  /* 0x0220000038c67fae */ /* 0x000fe8000812184c */
[----:B-1----:R-:W2:Y:S04]  /*5b90*/  LDL.LU R3, [R1+0x384] ;  /* 0x0003840001037983 */ /* 0x002ea80000300800 */
        /* <DEDUP_REMOVED lines=23> */
[----:B------:R-:W0:Y:S01]  /*5d10*/  LDGDEPBAR ;  /* 0x00000000000079af */ /* 0x000e220000000000 */
[----:B------:R-:W-:Y:S06]  /*5d20*/  BAR.SYNC.DEFER_BLOCKING 0x0 ;  /* 0x0000000000007b1d */ /* 0x000fec0000010000 */
[----:B------:R-:W-:Y:S01]  /*5d30*/  @!PT LDS RZ, [RZ] ;  /* 0x00000000fffff984 */ /* 0x000fe20000000800 */
[----:B------:R-:W-:Y:S01]  /*5d40*/  @!PT LDS RZ, [RZ] ;  /* 0x00000000fffff984 */ /* 0x000fe20000000800 */
[----:B------:R-:W-:Y:S01]  /*5d50*/  @!PT LDS RZ, [RZ] ;  /* 0x00000000fffff984 */ /* 0x000fe20000000800 */
[----:B------:R1:W-:Y:S02]  /*5d60*/  LDGSTS.E [R207+0x1c000], desc[UR12][R4.64], !P3 ;  /* 0x1c00000004cf7fae */ /* 0x0003e4000d92184c */
[----:B-1----:R-:W1:Y:S08]  /*5d70*/  LDC R5, c[0x0][0x230] ;  /* 0x00008c00ff057b82 */ /* 0x002e700000000800 */
[----:B------:R-:W3:Y:S01]  /*5d80*/  LDC R4, c[0x0][0x230] ;  /* 0x00008c00ff047b82 */ /* 0x000ee20000000800 */
[----:B-1----:R-:W-:-:S05]  /*5d90*/  VIADD R5, R5, 0xffffffdd ;  /* 0xffffffdd05057836 */ /* 0x002fca0000000000 */
[----:B------:R-:W-:Y:S02]  /*5da0*/  ISETP.GE.U32.AND P1, PT, R5, 0x7fffffbe, PT ;  /* 0x7fffffbe0500780c */ /* 0x000fe40003f26070 */
[----:B------:R-:W1:Y:S01]  /*5db0*/  LDC R5, c[0x0][0x230] ;  /* 0x00008c00ff057b82 */ /* 0x000e620000000800 */
[----:B---3--:R-:W-:-:S05]  /*5dc0*/  VIADD R4, R4, 0xffffffde ;  /* 0xffffffde04047836 */ /* 0x008fca0000000000 */
[----:B------:R-:W-:Y:S02]  /*5dd0*/  ISETP.GE.U32.AND P0, PT, R4, 0x7fffffbf, PT ;  /* 0x7fffffbf0400780c */ /* 0x000fe40003f06070 */
        /* <DEDUP_REMOVED lines=9> */
[----:B------:R-:W1:Y:S01]  /*5e70*/  S2R R5, SR_TID.X ;  /* 0x0000000000057919 */ /* 0x000e620000002100 */
[----:B---3--:R-:W-:Y:S02]  /*5e80*/  VIADD R4, R4, 0xffffffd9 ;  /* 0xffffffd904047836 */ /* 0x008fe40000000000 */
[----:B------:R-:W-:-:S03]  /*5e90*/  IMAD.WIDE R138, R15, 0x4, R138 ;  /* 0x000000040f8a7825 */ /* 0x000fc600078e028a */
[----:B------:R-:W-:Y:S01]  /*5ea0*/  ISETP.GE.U32.AND P6, PT, R4, 0x7fffffba, PT ;  /* 0x7fffffba0400780c */ /* 0x000fe20003fc6070 */
[C---:B------:R-:W-:Y:S01]  /*5eb0*/  IMAD.WIDE R140, R15.reuse, 0x4, R140 ;  /* 0x000000040f8c7825 */ /* 0x040fe200078e028c */
[----:B------:R-:W3:Y:S01]  /*5ec0*/  LDC R4, c[0x0][0x230] ;  /* 0x00008c00ff047b82 */ /* 0x000ee20000000800 */
[----:B------:R4:W-:Y:S02]  /*5ed0*/  LDGSTS.E [R207+0x1c004], desc[UR12][R138.64], !P0 ;  /* 0x1c0040008acf7fae */ /* 0x0009e4000c12184c */
[----:B------:R-:W-:Y:S02]  /*5ee0*/  IMAD.WIDE R142, R15, 0x4, R142 ;  /* 0x000000040f8e7825 */ /* 0x000fe400078e028e */
[----:B------:R5:W-:Y:S04]  /*5ef0*/  LDGSTS.E [R207+0x1c008], desc[UR12][R140.64], !P1 ;  /* 0x1c0080008ccf7fae */ /* 0x000be8000c92184c */
[----:B------:R2:W-:Y:S01]  /*5f00*/  LDGSTS.E [R207+0x1c00c], desc[UR12][R142.64], !P2 ;  /* 0x1c00c0008ecf7fae */ /* 0x0005e2000d12184c */
[----:B----4-:R-:W4:Y:S08]  /*5f10*/  LDC R139, c[0x0][0x230] ;  /* 0x00008c00ff8b7b82 */ /* 0x010f300000000800 */
[----:B-----5:R-:W5:Y:S01]  /*5f20*/  LDC R141, c[0x0][0x230] ;  /* 0x00008c00ff8d7b82 */ /* 0x020f620000000800 */
[----:B-1----:R-:W-:-:S04]  /*5f30*/  LOP3.LUT R5, R5, 0x1f, RZ, 0xc0, !PT ;  /* 0x0000001f05057812 */ /* 0x002fc800078ec0ff */
[----:B------:R-:W-:-:S03]  /*5f40*/  ISETP.GE.AND P5, PT, R5, R209, PT ;  /* 0x000000d10500720c */ /* 0x000fc60003fa6270 */
[----:B--2---:R-:W1:Y:S08]  /*5f50*/  LDC R143, c[0x0][0x230] ;  /* 0x00008c00ff8f7b82 */ /* 0x004e700000000800 */
[----:B------:R-:W2:Y:S08]  /*5f60*/  LDC R209, c[0x0][0x230] ;  /* 0x00008c00ffd17b82 */ /* 0x000eb00000000800 */
[----:B------:R-:W4:Y:S01]  /*5f70*/  LDC R5, c[0x0][0x230] ;  /* 0x00008c00ff057b82 */ /* 0x000f220000000800 */
[----:B---3--:R-:W-:-:S07]  /*5f80*/  VIADD R4, R4, 0xffffffd7 ;  /* 0xffffffd704047836 */ /* 0x008fce0000000000 */
[----:B------:R-:W3:Y:S01]  /*5f90*/  LDC R140, c[0x0][0x230] ;  /* 0x00008c00ff8c7b82 */ /* 0x000ee20000000800 */
[----:B--2---:R-:W-:-:S07]  /*5fa0*/  VIADD R138, R209, 0xffffffd6 ;  /* 0xffffffd6d18a7836 */ /* 0x004fce0000000000 */
[----:B------:R-:W2:Y:S08]  /*5fb0*/  LDC R142, c[0x0][0x230] ;  /* 0x00008c00ff8e7b82 */ /* 0x000eb00000000800 */
[----:B------:R-:W3:Y:S01]  /*5fc0*/  LDC R209, c[0x0][0x230] ;  /* 0x00008c00ffd17b82 */ /* 0x000ee20000000800 */
[----:B------:R-:W-:Y:S01]  /*5fd0*/  ISETP.GE.U32.AND P1, PT, R4, 0x7fffffb8, PT ;  /* 0x7fffffb80400780c */ /* 0x000fe20003f26070 */
[----:B------:R-:W-:-:S04]  /*5fe0*/  IMAD.WIDE R144, R15, 0x4, R144 ;  /* 0x000000040f907825 */ /* 0x000fc800078e0290 */
[----:B-----5:R-:W-:Y:S01]  /*5ff0*/  VIADD R4, R141, 0xffffffd4 ;  /* 0xffffffd48d047836 */ /* 0x020fe20000000000 */
[----:B------:R5:W-:Y:S01]  /*6000*/  LDGSTS.E [R206+0x1c000], desc[UR12][R144.64], !P3 ;  /* 0x1c00000090ce7fae */ /* 0x000be2000d92184c */
[----:B------:R-:W-:Y:S01]  /*6010*/  IMAD.WIDE R146, R15, 0x4, R146 ;  /* 0x000000040f927825 */ /* 0x000fe200078e0292 */
[----:B------:R-:W2:Y:S03]  /*6020*/  LDC R141, c[0x0][0x230] ;  /* 0x00008c00ff8d7b82 */ /* 0x000ea60000000800 */
[----:B----4-:R-:W-:Y:S01]  /*6030*/  VIADD R5, R5, 0xffffffd8 ;  /* 0xffffffd805057836 */ /* 0x010fe20000000000 */
[----:B------:R4:W-:Y:S04]  /*6040*/  LDGSTS.E [R206+0x1c004], desc[UR12][R146.64], !P4 ;  /* 0x1c00400092ce7fae */ /* 0x0009e8000e12184c */
[----:B------:R-:W-:Y:S01]  /*6050*/  ISETP.GE.U32.AND P0, PT, R5, 0x7fffffb9, PT ;  /* 0x7fffffb90500780c */ /* 0x000fe20003f06070 */
[----:B-1----:R-:W-:Y:S01]  /*6060*/  VIADD R5, R143, 0xffffffd5 ;  /* 0xffffffd58f057836 */ /* 0x002fe20000000000 */
[----:B-----5:R-:W1:Y:S01]  /*6070*/  LDC R145, c[0x0][0x230] ;  /* 0x00008c00ff917b82 */ /* 0x020e620000000800 */
[----:B------:R-:W-:Y:S01]  /*6080*/  IMAD.WIDE R148, R15, 0x4, R148 ;  /* 0x000000040f947825 */ /* 0x000fe200078e0294 */
[----:B------:R-:W-:-:S06]  /*6090*/  ISETP.GE.U32.AND P2, PT, R138, 0x7fffffb7, PT ;  /* 0x7fffffb78a00780c */ /* 0x000fcc0003f46070 */
[----:B----4-:R-:W4:Y:S01]  /*60a0*/  LDC R146, c[0x0][0x230] ;  /* 0x00008c00ff927b82 */ /* 0x010f220000000800 */
[----:B------:R-:W-:Y:S01]  /*60b0*/  ISETP.GE.U32.AND P3, PT, R5, 0x7fffffb6, PT ;  /* 0x7fffffb60500780c */ /* 0x000fe20003f66070 */
[----:B---3--:R-:W-:Y:S01]  /*60c0*/  VIADD R138, R209, 0xffffffd3 ;  /* 0xffffffd3d18a7836 */ /* 0x008fe20000000000 */
[----:B------:R-:W-:Y:S01]  /*60d0*/  ISETP.GE.U32.AND P4, PT, R4, 0x7fffffb5, PT ;  /* 0x7fffffb50400780c */ /* 0x000fe20003f86070 */
[----:B------:R-:W-:Y:S01]  /*60e0*/  VIADD R5, R140, 0xffffffd1 ;  /* 0xffffffd18c057836 */ /* 0x000fe20000000000 */
[----:B------:R3:W-:Y:S03]  /*60f0*/  STL [R1], RZ ;  /* 0x000000ff01007387 */ /* 0x0007e60000100800 */
[----:B------:R-:W5:Y:S01]  /*6100*/  LDC R143, c[0x0][0x230] ;  /* 0x00008c00ff8f7b82 */ /* 0x000f620000000800 */
[----:B------:R-:W-:Y:S01]  /*6110*/  LDGSTS.E [R206+0x1c008], desc[UR12][R148.64], !P6 ;  /* 0x1c00800094ce7fae */ /* 0x000fe2000f12184c */
[----:B--2---:R-:W-:Y:S01]  /*6120*/  VIADD R4, R142, 0xffffffd0 ;  /* 0xffffffd08e047836 */ /* 0x004fe20000000000 */
[----:B------:R-:W-:Y:S01]  /*6130*/  ISETP.GE.U32.AND P6, PT, R138, 0x7fffffb4, PT ;  /* 0x7fffffb48a00780c */ /* 0x000fe20003fc6070 */
[----:B------:R-:W-:Y:S01]  /*6140*/  IMAD.WIDE R150, R15, 0x4, R150 ;  /* 0x000000040f967825 */ /* 0x000fe200078e0296 */
[----:B------:R3:W-:Y:S03]  /*6150*/  STL [R1+0x4], RZ ;  /* 0x000004ff01007387 */ /* 0x0007e60000100800 */
[----:B------:R-:W2:Y:S01]  /*6160*/  LDC R140, c[0x0][0x230] ;  /* 0x00008c00ff8c7b82 */ /* 0x000ea20000000800 */
[----:B------:R3:W-:Y:S01]  /*6170*/  STL [R1+0x8], RZ ;  /* 0x000008ff01007387 */ /* 0x0007e20000100800 */
[----:B------:R-:W-:-:S03]  /*6180*/  VIADD R138, R139, 0xffffffd2 ;  /* 0xffffffd28b8a7836 */ /* 0x000fc60000000000 */
[----:B------:R3:W-:Y:S03]  /*6190*/  STL [R1+0xc], RZ ;  /* 0x00000cff01007387 */ /* 0x0007e60000100800 */
[----:B------:R-:W3:Y:S01]  /*61a0*/  LDC R142, c[0x0][0x230] ;  /* 0x00008c00ff8e7b82 */ /* 0x000ee20000000800 */
[----:B------:R1:W-:Y:S01]  /*61b0*/  STL [R1+0x10], RZ ;  /* 0x000010ff01007387 */ /* 0x0003e20000100800 */
[----:B------:R-:W-:-:S03]  /*61c0*/  IMAD.WIDE R152, R15, 0x4, R152 ;  /* 0x000000040f987825 */ /* 0x000fc600078e0298 */
[----:B------:R1:W-:Y:S03]  /*61d0*/  STL [R1+0x14], RZ ;  /* 0x000014ff01007387 */ /* 0x0003e60000100800 */
[----:B------:R-:W3:Y:S01]  /*61e0*/  LDC R144, c[0x0][0x230] ;  /* 0x00008c00ff907b82 */ /* 0x000ee20000000800 */
[----:B------:R1:W-:Y:S01]  /*61f0*/  STL [R1+0x18], RZ ;  /* 0x000018ff01007387 */ /* 0x0003e20000100800 */
[----:B------:R-:W-:-:S03]  /*6200*/  IMAD.WIDE R154, R15, 0x4, R154 ;  /* 0x000000040f9a7825 */ /* 0x000fc600078e029a */
[----:B------:R-:W-:Y:S01]  /*6210*/  LDGSTS.E [R206+0x1c00c], desc[UR12][R150.64], !P0 ;  /* 0x1c00c00096ce7fae */ /* 0x000fe2000c12184c */
[----:B------:R-:W-:Y:S01]  /*6220*/  ISETP.GE.U32.AND P0, PT, R138, 0x7fffffb3, PT ;  /* 0x7fffffb38a00780c */ /* 0x000fe20003f06070 */
[----:B------:R-:W-:Y:S01]  /*6230*/  VIADD R138, R141, 0xffffffcf ;  /* 0xffffffcf8d8a7836 */ /* 0x000fe20000000000 */
[----:B------:R-:W3:Y:S01]  /*6240*/  LDC R139, c[0x0][0x230] ;  /* 0x00008c00ff8b7b82 */ /* 0x000ee20000000800 */
[----:B------:R1:W-:Y:S04]  /*6250*/  STL [R1+0x1c], RZ ;  /* 0x00001cff01007387 */ /* 0x0003e80000100800 */
[----:B------:R1:W-:Y:S01]  /*6260*/  STL [R1+0x20], RZ ;  /* 0x000020ff01007387 */ /* 0x0003e20000100800 */
[C---:B------:R-:W-:Y:S02]  /*6270*/  IMAD.WIDE R156, R15.reuse, 0x4, R156 ;  /* 0x000000040f9c7825 */ /* 0x040fe400078e029c */
[----:B------:R-:W3:Y:S01]  /*6280*/  LDC R141, c[0x0][0x230] ;  /* 0x00008c00ff8d7b82 */ /* 0x000ee20000000800 */
[----:B------:R1:W-:Y:S01]  /*6290*/  STL [R1+0x24], RZ ;  /* 0x000024ff01007387 */ /* 0x0003e20000100800 */
[----:B------:R-:W-:-:S03]  /*62a0*/  IMAD.WIDE R158, R15, 0x4, R158 ;  /* 0x000000040f9e7825 */ /* 0x000fc600078e029e */
[----:B------:R1:W-:Y:S01]  /*62b0*/  STL [R1+0x28], RZ ;  /* 0x000028ff01007387 */ /* 0x0003e20000100800 */
[----:B------:R-:W-:-:S03]  /*62c0*/  IMAD.WIDE R160, R15, 0x4, R160 ;  /* 0x000000040fa07825 */ /* 0x000fc600078e02a0 */
[----:B------:R1:W-:Y:S04]  /*62d0*/  STL [R1+0x2c], RZ ;  /* 0x00002cff01007387 */ /* 0x0003e80000100800 */
[----:B------:R-:W-:Y:S04]  /*62e0*/  LDGSTS.E [R205+0x1c000], desc[UR12][R152.64], !P1 ;  /* 0x1c00000098cd7fae */ /* 0x000fe8000c92184c */
[----:B------:R1:W-:Y:S01]  /*62f0*/  STL [R1+0x30], RZ ;  /* 0x000030ff01007387 */ /* 0x0003e20000100800 */
[----:B------:R-:W-:-:S03]  /*6300*/  ISETP.GE.U32.AND P1, PT, R5, 0x7fffffb2, PT ;  /* 0x7fffffb20500780c */ /* 0x000fc60003f26070 */
[----:B------:R-:W-:Y:S01]  /*6310*/  LDGSTS.E [R205+0x1c004], desc[UR12][R154.64], !P2 ;  /* 0x1c0040009acd7fae */ /* 0x000fe2000d12184c */
[----:B------:R-:W-:Y:S01]  /*6320*/  ISETP.GE.U32.AND P2, PT, R4, 0x7fffffb1, PT ;  /* 0x7fffffb10400780c */ /* 0x000fe20003f46070 */
[----:B----4-:R-:W-:Y:S02]  /*6330*/  VIADD R4, R146, 0xffffffcd ;  /* 0xffffffcd92047836 */ /* 0x010fe40000000000 */
[----:B------:R4:W-:Y:S04]  /*6340*/  STL [R1+0x34], RZ ;  /* 0x000034ff01007387 */ /* 0x0009e80000100800 */
[----:B------:R4:W-:Y:S01]  /*6350*/  STL [R1+0x38], RZ ;  /* 0x000038ff01007387 */ /* 0x0009e20000100800 */
[----:B-1----:R-:W-:-:S03]  /*6360*/  VIADD R5, R145, 0xffffffce ;  /* 0xffffffce91057836 */ /* 0x002fc60000000000 */
[----:B------:R4:W-:Y:S04]  /*6370*/  STL [R1+0x3c], RZ ;  /* 0x00003cff01007387 */ /* 0x0009e80000100800 */
[----:B------:R4:W-:Y:S04]  /*6380*/  STL [R1+0x40], RZ ;  /* 0x000040ff01007387 */ /* 0x0009e80000100800 */
[----:B------:R-:W-:Y:S01]  /*6390*/  LDGSTS.E [R205+0x1c008], desc[UR12][R156.64], !P3 ;  /* 0x1c0080009ccd7fae */ /* 0x000fe2000d92184c */
[----:B------:R-:W-:-:S03]  /*63a0*/  ISETP.GE.U32.AND P3, PT, R138, 0x7fffffb0, PT ;  /* 0x7fffffb08a00780c */ /* 0x000fc60003f66070 */
[----:B------:R4:W-:Y:S01]  /*63b0*/  STL [R1+0x44], RZ ;  /* 0x000044ff01007387 */ /* 0x0009e20000100800 */
[----:B------:R-:W-:-:S03]  /*63c0*/  IMAD.WIDE R162, R15, 0x4, R162 ;  /* 0x000000040fa27825 */ /* 0x000fc600078e02a2 */
[----:B------:R-:W-:Y:S04]  /*63d0*/  LDGSTS.E [R205+0x1c00c], desc[UR12][R158.64], !P4 ;  /* 0x1c00c0009ecd7fae */ /* 0x000fe8000e12184c */
[----:B------:R4:W-:Y:S01]  /*63e0*/  STL [R1+0x48], RZ ;  /* 0x000048ff01007387 */ /* 0x0009e20000100800 */
[----:B--2---:R-:W-:Y:S01]  /*63f0*/  VIADD R138, R140, 0xffffffcb ;  /* 0xffffffcb8c8a7836 */ /* 0x004fe20000000000 */
[----:B------:R-:W-:Y:S01]  /*6400*/  ISETP.GE.U32.AND P4, PT, R5, 0x7fffffaf, PT ;  /* 0x7fffffaf0500780c */ /* 0x000fe20003f86070 */
[----:B------:R-:W1:Y:S01]  /*6410*/  LDC R140, c[0x0][0x230] ;  /* 0x00008c00ff8c7b82 */ /* 0x000e620000000800 */
[----:B------:R-:W-:Y:S01]  /*6420*/  LDGSTS.E [R204+0x1c000], desc[UR12][R160.64], !P6 ;  /* 0x1c000000a0cc7fae */ /* 0x000fe2000f12184c */
[----:B------:R-:W-:Y:S01]  /*6430*/  ISETP.GE.U32.AND P6, PT, R4, 0x7fffffae, PT ;  /* 0x7fffffae0400780c */ /* 0x000fe20003fc6070 */
[----:B-----5:R-:W-:-:S02]  /*6440*/  VIADD R4, R143, 0xffffffcc ;  /* 0xffffffcc8f047836 */ /* 0x020fc40000000000 */
[----:B------:R4:W-:Y:S01]  /*6450*/  STL [R1+0x4c], RZ ;  /* 0x00004cff01007387 */ /* 0x0009e20000100800 */
[C---:B------:R-:W-:Y:S02]  /*6460*/  IMAD.WIDE R164, R15.reuse, 0x4, R164 ;  /* 0x000000040fa47825 */ /* 0x040fe400078e02a4 */
[----:B------:R-:W2:Y:S01]  /*6470*/  LDC R143, c[0x0][0x230] ;  /* 0x00008c00ff8f7b82 */ /* 0x000ea20000000800 */
[----:B------:R4:W-:Y:S04]  /*6480*/  STL [R1+0x50], RZ ;  /* 0x000050ff01007387 */ /* 0x0009e80000100800 */
[----:B------:R4:W-:Y:S01]  /*6490*/  STL [R1+0x54], RZ ;  /* 0x000054ff01007387 */ /* 0x0009e20000100800 */
[----:B------:R-:W-:-:S03]  /*64a0*/  IMAD.WIDE R166, R15, 0x4, R166 ;  /* 0x000000040fa67825 */ /* 0x000fc600078e02a6 */
[----:B------:R4:W-:Y:S01]  /*64b0*/  STL [R1+0x58], RZ ;  /* 0x000058ff01007387 */ /* 0x0009e20000100800 */
[----:B---3--:R-:W-:Y:S02]  /*64c0*/  VIADD R5, R142, 0xffffffca ;  /* 0xffffffca8e057836 */ /* 0x008fe40000000000 */
[----:B------:R-:W-:Y:S01]  /*64d0*/  IMAD.WIDE R168, R15, 0x4, R168 ;  /* 0x000000040fa87825 */ /* 0x000fe200078e02a8 */
[----:B------:R4:W-:Y:S01]  /*64e0*/  STL [R1+0x5c], RZ ;  /* 0x00005cff01007387 */ /* 0x0009e20000100800 */
[----:B------:R-:W3:Y:S03]  /*64f0*/  LDC R142, c[0x0][0x230] ;  /* 0x00008c00ff8e7b82 */ /* 0x000ee60000000800 */
[----:B------:R4:W-:Y:S04]  /*6500*/  STL [R1+0x60], RZ ;  /* 0x000060ff01007387 */ /* 0x0009e80000100800 */
[----:B------:R4:W-:Y:S04]  /*6510*/  STL [R1+0x64], RZ ;  /* 0x000064ff01007387 */ /* 0x0009e80000100800 */
[----:B------:R-:W-:Y:S01]  /*6520*/  LDGSTS.E [R204+0x1c004], desc[UR12][R162.64], !P0 ;  /* 0x1c004000a2cc7fae */ /* 0x000fe2000c12184c */
[----:B------:R-:W-:Y:S01]  /*6530*/  ISETP.GE.U32.AND P0, PT, R4, 0x7fffffad, PT ;  /* 0x7fffffad0400780c */ /* 0x000fe20003f06070 */
[----:B------:R-:W-:-:S02]  /*6540*/  VIADD R4, R144, 0xffffffc9 ;  /* 0xffffffc990047836 */ /* 0x000fc40000000000 */
[----:B------:R4:W-:Y:S01]  /*6550*/  STL [R1+0x68], RZ ;  /* 0x000068ff01007387 */ /* 0x0009e20000100800 */
[----:B------:R-:W5:Y:S03]  /*6560*/  LDC R144, c[0x0][0x230] ;  /* 0x00008c00ff907b82 */ /* 0x000f660000000800 */
[----:B------:R4:W-:Y:S01]  /*6570*/  STL [R1+0x6c], RZ ;  /* 0x00006cff01007387 */ /* 0x0009e20000100800 */
[----:B------:R-:W-:-:S03]  /*6580*/  IMAD.WIDE R170, R15, 0x4, R170 ;  /* 0x000000040faa7825 */ /* 0x000fc600078e02aa */
[----:B------:R4:W-:Y:S04]  /*6590*/  STL [R1+0x70], RZ ;  /* 0x000070ff01007387 */ /* 0x0009e80000100800 */
[----:B------:R-:W-:Y:S01]  /*65a0*/  LDGSTS.E [R204+0x1c008], desc[UR12][R164.64], !P1 ;  /* 0x1c008000a4cc7fae */ /* 0x000fe2000c92184c */
[----:B------:R-:W-:Y:S02]  /*65b0*/  ISETP.GE.U32.AND P1, PT, R138, 0x7fffffac, PT ;  /* 0x7fffffac8a00780c */ /* 0x000fe40003f26070 */
[----:B------:R-:W4:Y:S01]  /*65c0*/  LDC R138, c[0x0][0x230] ;  /* 0x00008c00ff8a7b82 */ /* 0x000f220000000800 */
[----:B------:R1:W-:Y:S04]  /*65d0*/  STL [R1+0x74], RZ ;  /* 0x000074ff01007387 */ /* 0x0003e80000100800 */
[----:B------:R-:W-:Y:S01]  /*65e0*/  LDGSTS.E [R204+0x1c00c], desc[UR12][R166.64], !P2 ;  /* 0x1c00c000a6cc7fae */ /* 0x000fe2000d12184c */
[----:B------:R-:W-:Y:S01]  /*65f0*/  ISETP.GE.U32.AND P2, PT, R5, 0x7fffffab, PT ;  /* 0x7fffffab0500780c */ /* 0x000fe20003f46070 */
[----:B------:R-:W-:-:S02]  /*6600*/  VIADD R5, R139, 0xffffffc8 ;  /* 0xffffffc88b057836 */ /* 0x000fc40000000000 */
[----:B------:R1:W-:Y:S01]  /*6610*/  STL [R1+0x78], RZ ;  /* 0x000078ff01007387 */ /* 0x0003e20000100800 */
[----:B------:R-:W4:Y:S03]  /*6620*/  LDC R139, c[0x0][0x230] ;  /* 0x00008c00ff8b7b82 */ /* 0x000f260000000800 */
[----:B------:R1:W-:Y:S04]  /*6630*/  STL [R1+0x7c], RZ ;  /* 0x00007cff01007387 */ /* 0x0003e80000100800 */
[----:B------:R-:W-:Y:S01]  /*6640*/  LDGSTS.E [R202+0x1c000], desc[UR12][R168.64], !P3 ;  /* 0x1c000000a8ca7fae */ /* 0x000fe2000d92184c */
[----:B------:R-:W-:Y:S01]  /*6650*/  ISETP.GE.U32.AND P3, PT, R4, 0x7fffffaa, PT ;  /* 0x7fffffaa0400780c */ /* 0x000fe20003f66070 */
[----:B------:R-:W-:-:S02]  /*6660*/  VIADD R4, R141, 0xffffffc7 ;  /* 0xffffffc78d047836 */ /* 0x000fc40000000000 */
[----:B------:R1:W-:Y:S01]  /*6670*/  STL [R1+0x80], RZ ;  /* 0x000080ff01007387 */ /* 0x0003e20000100800 */
[----:B------:R-:W4:Y:S03]  /*6680*/  LDC R141, c[0x0][0x230] ;  /* 0x00008c00ff8d7b82 */ /* 0x000f260000000800 */
[----:B------:R1:W-:Y:S04]  /*6690*/  STL [R1+0x84], RZ ;  /* 0x000084ff01007387 */ /* 0x0003e80000100800 */
[----:B------:R1:W-:Y:S04]  /*66a0*/  STL [R1+0x88], RZ ;  /* 0x000088ff01007387 */ /* 0x0003e80000100800 */
[----:B------:R1:W-:Y:S01]  /*66b0*/  STL [R1+0x8c], RZ ;  /* 0x00008cff01007387 */ /* 0x0003e20000100800 */
[----:B------:R-:W-:-:S03]  /*66c0*/  IMAD.WIDE R172, R15, 0x4, R172 ;  /* 0x000000040fac7825 */ /* 0x000fc600078e02ac */
[----:B------:R-:W-:Y:S01]  /*66d0*/  LDGSTS.E [R202+0x1c004], desc[UR12][R170.64], !P4 ;  /* 0x1c004000aaca7fae */ /* 0x000fe2000e12184c */
[----:B------:R-:W-:-:S03]  /*66e0*/  ISETP.GE.U32.AND P4, PT, R5, 0x7fffffa9, PT ;  /* 0x7fffffa90500780c */ /* 0x000fc60003f86070 */
[----:B------:R1:W-:Y:S04]  /*66f0*/  STL [R1+0x90], RZ ;  /* 0x000090ff01007387 */ /* 0x0003e80000100800 */
[----:B------:R1:W-:Y:S01]  /*6700*/  STL [R1+0x94], RZ ;  /* 0x000094ff01007387 */ /* 0x0003e20000100800 */
[----:B------:R-:W-:-:S03]  /*6710*/  IMAD.WIDE R174, R15, 0x4, R174 ;  /* 0x000000040fae7825 */ /* 0x000fc600078e02ae */
        /* <DEDUP_REMOVED lines=9> */
[----:B--2---:R-:W-:-:S03]  /*67b0*/  VIADD R5, R143, 0xffffffc6 ;  /* 0xffffffc68f057836 */ /* 0x004fc60000000000 */
[----:B------:R2:W-:Y:S04]  /*67c0*/  STL [R1+0xac], RZ ;  /* 0x0000acff01007387 */ /* 0x0005e80000100800 */
[----:B------:R-:W-:Y:S01]  /*67d0*/  LDGSTS.E [R202+0x1c008], desc[UR12][R172.64], !P6 ;  /* 0x1c008000acca7fae */ /* 0x000fe2000f12184c */
[----:B------:R-:W-:-:S03]  /*67e0*/  ISETP.GE.U32.AND P6, PT, R4, 0x7fffffa8, PT ;  /* 0x7fffffa80400780c */ /* 0x000fc60003fc6070 */
[----:B------:R2:W-:Y:S01]  /*67f0*/  STL [R1+0xb0], RZ ;  /* 0x0000b0ff01007387 */ /* 0x0005e20000100800 */
[----:B-1----:R-:W-:-:S03]  /*6800*/  VIADD R4, R140, 0xffffffc5 ;  /* 0xffffffc58c047836 */ /* 0x002fc60000000000 */
[----:B------:R2:W-:Y:S04]  /*6810*/  STL [R1+0xb4], RZ ;  /* 0x0000b4ff01007387 */ /* 0x0005e80000100800 */
[----:B------:R-:W-:Y:S04]  /*6820*/  LDGSTS.E [R202+0x1c00c], desc[UR12][R174.64], !P0 ;  /* 0x1c00c000aeca7fae */ /* 0x000fe8000c12184c */
[----:B------:R2:W-:Y:S04]  /*6830*/  STL [R1+0xb8], RZ ;  /* 0x0000b8ff01007387 */ /* 0x0005e80000100800 */
[----:B------:R-:W-:Y:S04]  /*6840*/  LDGSTS.E [R203+0x1c000], desc[UR12][R176.64], !P1 ;  /* 0x1c000000b0cb7fae */ /* 0x000fe8000c92184c */
[----:B------:R2:W-:Y:S04]  /*6850*/  STL [R1+0xbc], RZ ;  /* 0x0000bcff01007387 */ /* 0x0005e80000100800 */
[----:B------:R-:W-:Y:S04]  /*6860*/  LDGSTS.E [R203+0x1c004], desc[UR12][R178.64], !P2 ;  /* 0x1c004000b2cb7fae */ /* 0x000fe8000d12184c */
[----:B------:R2:W-:Y:S01]  /*6870*/  STL [R1+0xc0], RZ ;  /* 0x0000c0ff01007387 */ /* 0x0005e20000100800 */
[----:B------:R-:W-:-:S03]  /*6880*/  ISETP.GE.U32.AND P0, PT, R4, 0x7fffffa6, PT ;  /* 0x7fffffa60400780c */ /* 0x000fc60003f06070 */
[----:B------:R-:W-:Y:S04]  /*6890*/  LDGSTS.E [R203+0x1c008], desc[UR12][R180.64], !P3 ;  /* 0x1c008000b4cb7fae */ /* 0x000fe8000d92184c */
[----:B------:R2:W-:Y:S01]  /*68a0*/  STL [R1+0xc4], RZ ;  /* 0x0000c4ff01007387 */ /* 0x0005e20000100800 */
[----:B------:R-:W-:-:S03]  /*68b0*/  IMAD.WIDE R184, R15, 0x4, R184 ;  /* 0x000000040fb87825 */ /* 0x000fc600078e02b8 */
[----:B------:R-:W-:Y:S01]  /*68c0*/  LDGSTS.E [R203+0x1c00c], desc[UR12][R182.64], !P4 ;  /* 0x1c00c000b6cb7fae */ /* 0x000fe2000e12184c */
[----:B------:R-:W-:-:S03]  /*68d0*/  ISETP.GE.U32.AND P4, PT, R5, 0x7fffffa7, PT ;  /* 0x7fffffa70500780c */ /* 0x000fc60003f86070 */
[----:B------:R2:W-:Y:S01]  /*68e0*/  STL [R1+0xc8], RZ ;  /* 0x0000c8ff01007387 */ /* 0x0005e20000100800 */
[----:B---3--:R-:W-:-:S03]  /*68f0*/  VIADD R5, R142, 0xffffffc3 ;  /* 0xffffffc38e057836 */ /* 0x008fc60000000000 */
[----:B------:R2:W-:Y:S01]  /*6900*/  STL [R1+0xcc], RZ ;  /* 0x0000ccff01007387 */ /* 0x0005e20000100800 */
[----:B-----5:R-:W-:-:S03]  /*6910*/  VIADD R4, R144, 0xffffffc2 ;  /* 0xffffffc290047836 */ /* 0x020fc60000000000 */
[----:B------:R2:W-:Y:S01]  /*6920*/  STL [R1+0xd0], RZ ;  /* 0x0000d0ff01007387 */ /* 0x0005e20000100800 */
[----:B----4-:R-:W-:-:S03]  /*6930*/  VIADD R138, R138, 0xffffffc4 ;  /* 0xffffffc48a8a7836 */ /* 0x010fc60000000000 */
[----:B------:R2:W-:Y:S04]  /*6940*/  STL [R1+0xd4], RZ ;  /* 0x0000d4ff01007387 */ /* 0x0005e80000100800 */
[----:B------:R2:W-:Y:S01]  /*6950*/  STL [R1+0xd8], RZ ;  /* 0x0000d8ff01007387 */ /* 0x0005e20000100800 */
[----:B------:R-:W-:-:S03]  /*6960*/  ISETP.GE.U32.AND P3, PT, R5, 0x7fffffa4, PT ;  /* 0x7fffffa40500780c */ /* 0x000fc60003f66070 */
[----:B------:R2:W-:Y:S01]  /*6970*/  STL [R1+0xdc], RZ ;  /* 0x0000dcff01007387 */ /* 0x0005e20000100800 */
[----:B------:R-:W-:-:S03]  /*6980*/  ISETP.GE.U32.AND P2, PT, R4, 0x7fffffa3, PT ;  /* 0x7fffffa30400780c */ /* 0x000fc60003f46070 */
[----:B------:R2:W-:Y:S01]  /*6990*/  STL [R1+0xe0], RZ ;  /* 0x0000e0ff01007387 */ /* 0x0005e20000100800 */
[----:B------:R-:W-:Y:S01]  /*69a0*/  VIADD R5, R141, 0xffffffc1 ;  /* 0xffffffc18d057836 */ /* 0x000fe20000000000 */
[----:B------:R-:W-:Y:S02]  /*69b0*/  SEL R4, RZ, 0x4, P5 ;  /* 0x00000004ff047807 */ /* 0x000fe40002800000 */
[----:B------:R2:W-:Y:S01]  /*69c0*/  STL [R1+0xe4], RZ ;  /* 0x0000e4ff01007387 */ /* 0x0005e20000100800 */
[----:B------:R-:W-:-:S03]  /*69d0*/  IMAD.WIDE R186, R15, 0x4, R186 ;  /* 0x000000040fba7825 */ /* 0x000fc600078e02ba */
[----:B------:R-:W-:Y:S01]  /*69e0*/  LDGSTS.E [R201+0x1c000], desc[UR12][R184.64], !P6 ;  /* 0x1c000000b8c97fae */ /* 0x000fe2000f12184c */
[----:B------:R-:W-:Y:S01]  /*69f0*/  ISETP.GT.AND P6, PT, R208, 0x3f, PT ;  /* 0x0000003fd000780c */ /* 0x000fe20003fc4270 */
[----:B------:R-:W-:Y:S02]  /*6a00*/  VIADD R147, R139, 0xffffffc0 ;  /* 0xffffffc08b937836 */ /* 0x000fe40000000000 */
[----:B------:R2:W-:Y:S01]  /*6a10*/  STL [R1+0xe8], RZ ;  /* 0x0000e8ff01007387 */ /* 0x0005e20000100800 */
[----:B------:R-:W-:-:S03]  /*6a20*/  ISETP.GE.U32.AND P1, PT, R138, 0x7fffffa5, PT ;  /* 0x7fffffa58a00780c */ /* 0x000fc60003f26070 */
[----:B------:R2:W-:Y:S01]  /*6a30*/  STL [R1+0xec], RZ ;  /* 0x0000ecff01007387 */ /* 0x0005e20000100800 */
[----:B------:R-:W-:-:S03]  /*6a40*/  SEL R4, R4, RZ, P6 ;  /* 0x000000ff04047207 */ /* 0x000fc60003000000 */
[----:B------:R2:W-:Y:S01]  /*6a50*/  STL [R1+0xf0], RZ ;  /* 0x0000f0ff01007387 */ /* 0x0005e20000100800 */
[----:B------:R-:W-:-:S03]  /*6a60*/  ISETP.GE.U32.AND P5, PT, R5, 0x7fffffa2, PT ;  /* 0x7fffffa20500780c */ /* 0x000fc60003fa6070 */
[----:B------:R2:W-:Y:S04]  /*6a70*/  STL [R1+0xf4], RZ ;  /* 0x0000f4ff01007387 */ /* 0x0005e80000100800 */
[----:B------:R2:W-:Y:S04]  /*6a80*/  STL [R1+0xf8], RZ ;  /* 0x0000f8ff01007387 */ /* 0x0005e80000100800 */
[----:B------:R2:W-:Y:S01]  /*6a90*/  STL [R1+0xfc], RZ ;  /* 0x0000fcff01007387 */ /* 0x0005e20000100800 */
[----:B------:R-:W-:-:S03]  /*6aa0*/  ISETP.NE.U32.AND P6, PT, R4, RZ, PT ;  /* 0x000000ff0400720c */ /* 0x000fc60003fc5070 */
[----:B------:R-:W-:Y:S01]  /*6ab0*/  LDGSTS.E [R201+0x1c004], desc[UR12][R186.64], !P4 ;  /* 0x1c004000bac97fae */ /* 0x000fe2000e12184c */
[----:B------:R-:W-:-:S03]  /*6ac0*/  ISETP.GE.U32.AND P4, PT, R147, 0x7fffffa1, PT ;  /* 0x7fffffa19300780c */ /* 0x000fc60003f86070 */
        /* <DEDUP_REMOVED lines=9> */
[----:B------:R-:W-:-:S03]  /*6b60*/  IMAD.SHL.U32 R4, R3, 0x20, RZ ;  /* 0x0000002003047824 */ /* 0x000fc600078e00ff */
        /* <DEDUP_REMOVED lines=8> */
[----:B------:R-:W-:Y:S04]  /*6bf0*/  LDGSTS.E [R201+0x1c008], desc[UR12][R188.64], !P0 ;  /* 0x1c008000bcc97fae */ /* 0x000fe8000c12184c */
        /* <DEDUP_REMOVED lines=17> */
[----:B------:R-:W0:Y:S04]  /*6d10*/  LDGDEPBAR ;  /* 0x00000000000079af */ /* 0x000e280000000000 */
[----:B------:R2:W-:Y:S01]  /*6d20*/  STL [R1+0x13c], RZ ;  /* 0x00013cff01007387 */ /* 0x0005e20000100800 */
[----:B------:R-:W-:-:S03]  /*6d30*/  IMAD.WIDE R120, R4, 0x4, R120 ;  /* 0x0000000404787825 */ /* 0x000fc600078e0278 */
[----:B------:R-:W-:Y:S04]  /*6d40*/  LDGSTS.E [R199+0x8000], desc[UR12][R134.64], P6 ;  /* 0x0800000086c77fae */ /* 0x000fe8000b12184c */
        /* <DEDUP_REMOVED lines=143> */
[----:B------:R-:W-:Y:S01]  /*7640*/  LDGSTS.E [R198+0xc200], desc[UR12][R40.64], P6 ;  /* 0x0c20000028c67fae */ /* 0x000fe2000b12184c */
[----:B------:R-:W-:-:S03]  /*7650*/  IMAD.WIDE R22, R4, 0x4, R22 ;  /* 0x0000000404167825 */ /* 0x000fc600078e0216 */
[----:B------:R-:W-:Y:S01]  /*7660*/  LDGSTS.E [R198+0xc600], desc[UR12][R38.64], P6 ;  /* 0x0c60000026c67fae */ /* 0x000fe2000b12184c */
[----:B------:R-:W-:-:S03]  /*7670*/  ISETP.GE.AND P0, PT, R208, 0x20, PT ;  /* 0x00000020d000780c */ /* 0x000fc60003f06270 */
[----:B------:R-:W-:Y:S01]  /*7680*/  LDGSTS.E [R198+0xca00], desc[UR12][R36.64], P6 ;  /* 0x0ca0000024c67fae */ /* 0x000fe2000b12184c */
[----:B------:R-:W-:-:S03]  /*7690*/  IMAD.WIDE R20, R4, 0x4, R20 ;  /* 0x0000000404147825 */ /* 0x000fc600078e0214 */
        /* <DEDUP_REMOVED lines=10> */
[----:B------:R1:W-:Y:S04]  /*7740*/  LDGSTS.E [R198+0xe200], desc[UR12][R24.64], P6 ;  /* 0x0e20000018c67fae */ /* 0x0003e8000b12184c */
[----:B------:R2:W-:Y:S04]  /*7750*/  LDGSTS.E [R198+0xe600], desc[UR12][R22.64], P6 ;  /* 0x0e60000016c67fae */ /* 0x0005e8000b12184c */
[----:B------:R2:W-:Y:S04]  /*7760*/  LDGSTS.E [R198+0xea00], desc[UR12][R20.64], P6 ;  /* 0x0ea0000014c67fae */ /* 0x0005e8000b12184c */
[----:B------:R2:W-:Y:S04]  /*7770*/  LDGSTS.E [R198+0xee00], desc[UR12][R18.64], P6 ;  /* 0x0ee0000012c67fae */ /* 0x0005e8000b12184c */
[----:B------:R2:W-:Y:S04]  /*7780*/  LDGSTS.E [R198+0xf200], desc[UR12][R16.64], P6 ;  /* 0x0f20000010c67fae */ /* 0x0005e8000b12184c */
[----:B------:R2:W-:Y:S04]  /*7790*/  LDGSTS.E [R198+0xf600], desc[UR12][R12.64], P6 ;  /* 0x0f6000000cc67fae */ /* 0x0005e8000b12184c */
[----:B------:R2:W-:Y:S04]  /*77a0*/  LDGSTS.E [R198+0xfa00], desc[UR12][R10.64], P6 ;  /* 0x0fa000000ac67fae */ /* 0x0005e8000b12184c */
[----:B------:R2:W-:Y:S01]  /*77b0*/  LDGSTS.E [R198+0xfe00], desc[UR12][R8.64], P6 ;  /* 0x0fe0000008c67fae */ /* 0x0005e2000b12184c */
[----:B-1----:R-:W-:-:S03]  /*77c0*/  CS2R R24, SRZ ;  /* 0x0000000000187805 */ /* 0x002fc6000001ff00 */
[----:B------:R-:W0:Y:S01]  /*77d0*/  LDGDEPBAR ;  /* 0x00000000000079af */ /* 0x000e220000000000 */
[----:B------:R-:W-:Y:S02]  /*77e0*/  CS2R R26, SRZ ;  /* 0x00000000001a7805 */ /* 0x000fe4000001ff00 */
[----:B------:R-:W-:Y:S02]  /*77f0*/  CS2R R28, SRZ ;  /* 0x00000000001c7805 */ /* 0x000fe4000001ff00 */
[----:B------:R-:W-:Y:S02]  /*7800*/  CS2R R30, SRZ ;  /* 0x00000000001e7805 */ /* 0x000fe4000001ff00 */
[----:B------:R-:W-:Y:S02]  /*7810*/  CS2R R32, SRZ ;  /* 0x0000000000207805 */ /* 0x000fe4000001ff00 */
[----:B------:R-:W-:Y:S02]  /*7820*/  CS2R R34, SRZ ;  /* 0x0000000000227805 */ /* 0x000fe4000001ff00 */
[----:B------:R-:W-:-:S02]  /*7830*/  CS2R R36, SRZ ;  /* 0x0000000000247805 */ /* 0x000fc4000001ff00 */
        /* <DEDUP_REMOVED lines=56> */
[----:B------:R-:W-:Y:S01]  /*7bc0*/  CS2R R150, SRZ ;  /* 0x0000000000967805 */ /* 0x000fe2000001ff00 */
[----:B--2---:R-:W-:Y:S06]  /*7bd0*/  @!P0 BRA `(.L_x_0) ;  /* 0x00000070008c8947 */ /* 0x004fec0003800000 */
[----:B------:R-:W2:Y:S01]  /*7be0*/  LDL R209, [R1+0x2b8] ;  /* 0x0002b80001d17983 */ /* 0x000ea20000100800 */
[----:B------:R-:W-:Y:S01]  /*7bf0*/  SHF.R.S32.HI R9, RZ, 0x1f, R2 ;  /* 0x0000001fff097819 */ /* 0x000fe20000011402 */
[C---:B------:R-:W-:Y:S01]  /*7c00*/  IMAD.SHL.U32 R26, R4.reuse, 0x8, RZ ;  /* 0x00000008041a7824 */ /* 0x040fe200078e00ff */
[----:B------:R-:W-:Y:S01]  /*7c10*/  SHF.R.S32.HI R3, RZ, 0x1f, R4 ;  /* 0x0000001fff037819 */ /* 0x000fe20000011404 */
[----:B------:R-:W-:Y:S01]  /*7c20*/  STL [R1+0x388], R14 ;  /* 0x0003880e01007387 */ /* 0x000fe20000100800 */
[----:B------:R-:W-:Y:S02]  /*7c30*/  SHF.R.S32.HI R16, RZ, 0x1f, R211 ;  /* 0x0000001fff107819 */ /* 0x000fe400000114d3 */
[----:B------:R-:W-:Y:S01]  /*7c40*/  SHF.R.S32.HI R7, RZ, 0x1f, R208 ;  /* 0x0000001fff077819 */ /* 0x000fe200000114d0 */
[----:B------:R1:W-:Y:S01]  /*7c50*/  STL [R1+0x384], R0 ;  /* 0x0003840001007387 */ /* 0x0003e20000100800 */
[----:B------:R-:W-:Y:S02]  /*7c60*/  SHF.L.U64.HI R24, R4, 0x3, R3 ;  /* 0x0000000304187819 */ /* 0x000fe40000010203 */
[----:B------:R-:W-:Y:S01]  /*7c70*/  LEA R17, P0, R211, R26, 0x2 ;  /* 0x0000001ad3117211 */ /* 0x000fe200078010ff */
[----:B------:R-:W3:Y:S01]  /*7c80*/  LDL.LU R146, [R1+0x200] ;  /* 0x0002000001927983 */ /* 0x000ee20000300800 */
[----:B------:R-:W-:-:S03]  /*7c90*/  SHF.R.S32.HI R11, RZ, 0x1f, R210 ;  /* 0x0000001fff0b7819 */ /* 0x000fc600000114d2 */
[----:B------:R-:W4:Y:S01]  /*7ca0*/  LDL.LU R147, [R1+0x204] ;  /* 0x0002040001937983 */ /* 0x000f220000300800 */
[----:B-1----:R-:W-:-:S05]  /*7cb0*/  SHF.L.U64.HI R0, R2, 0x2, R9 ;  /* 0x0000000202007819 */ /* 0x002fca0000010209 */
[----:B------:R1:W-:Y:S04]  /*7cc0*/  STL [R1+0x330], R0 ;  /* 0x0003300001007387 */ /* 0x0003e80000100800 */
[----:B------:R-:W3:Y:S04]  /*7cd0*/  LDL.LU R148, [R1+0x208] ;  /* 0x0002080001947983 */ /* 0x000ee80000300800 */
[----:B------:R-:W3:Y:S04]  /*7ce0*/  LDL.LU R150, [R1+0x20c] ;  /* 0x00020c0001967983 */ /* 0x000ee80000300800 */
[----:B------:R-:W3:Y:S04]  /*7cf0*/  LDL.LU R10, [R1+0x210] ;  /* 0x00021000010a7983 */ /* 0x000ee80000300800 */
[----:B------:R-:W3:Y:S04]  /*7d00*/  LDL.LU R12, [R1+0x214] ;  /* 0x00021400010c7983 */ /* 0x000ee80000300800 */
[----:B------:R-:W3:Y:S04]  /*7d10*/  LDL.LU R6, [R1+0x218] ;  /* 0x0002180001067983 */ /* 0x000ee80000300800 */
[----:B------:R-:W3:Y:S04]  /*7d20*/  LDL.LU R151, [R1+0x21c] ;  /* 0x00021c0001977983 */ /* 0x000ee80000300800 */
[----:B------:R-:W3:Y:S04]  /*7d30*/  LDL.LU R141, [R1+0x220] ;  /* 0x00022000018d7983 */ /* 0x000ee80000300800 */
[----:B------:R-:W3:Y:S04]  /*7d40*/  LDL.LU R142, [R1+0x224] ;  /* 0x00022400018e7983 */ /* 0x000ee80000300800 */
[----:B------:R-:W3:Y:S01]  /*7d50*/  LDL.LU R149, [R1+0x228] ;  /* 0x0002280001957983 */ /* 0x000ee20000300800 */
[----:B------:R-:W-:-:S02]  /*7d60*/  LEA.HI R8, R7, R208, RZ, 0x5 ;  /* 0x000000d007087211 */ /* 0x000fc400078f28ff */
[----:B------:R-:W-:Y:S02]  /*7d70*/  LEA.HI.X R16, R211, R24, R16, 0x2, P0 ;  /* 0x00000018d3107211 */ /* 0x000fe400000f1410 */
[----:B------:R-:W-:Y:S02]  /*7d80*/  SHF.R.S32.HI R9, RZ, 0x1f, R212 ;  /* 0x0000001fff097819 */ /* 0x000fe400000114d4 */
[----:B------:R-:W-:Y:S02]  /*7d90*/  SHF.R.S32.HI R7, RZ, 0x1f, R214 ;  /* 0x0000001fff077819 */ /* 0x000fe400000114d6 */
[-C--:B------:R-:W-:Y:S02]  /*7da0*/  LEA R19, P0, R212, R26.reuse, 0x2 ;  /* 0x0000001ad4137211 */ /* 0x080fe400078010ff */
[----:B------:R-:W-:Y:S02]  /*7db0*/  LEA R23, P2, R214, R26, 0x2 ;  /* 0x0000001ad6177211 */ /* 0x000fe400078410ff */
[----:B------:R-:W-:-:S02]  /*7dc0*/  SHF.R.S32.HI R152, RZ, 0x1f, R215 ;  /* 0x0000001fff987819 */ /* 0x000fc400000114d7 */
[-C--:B------:R-:W-:Y:S02]  /*7dd0*/  LEA R153, P3, R215, R26.reuse, 0x2 ;  /* 0x0000001ad7997211 */ /* 0x080fe400078610ff */
[----:B------:R-:W-:Y:S02]  /*7de0*/  SHF.R.S32.HI R20, RZ, 0x1f, R213 ;  /* 0x0000001fff147819 */ /* 0x000fe400000114d5 */
[----:B------:R-:W-:Y:S02]  /*7df0*/  LEA R21, P1, R213, R26, 0x2 ;  /* 0x0000001ad5157211 */ /* 0x000fe400078210ff */
[-C--:B------:R-:W-:Y:S02]  /*7e00*/  LEA.HI.X R18, R212, R24.reuse, R9, 0x2, P0 ;  /* 0x00000018d4127211 */ /* 0x080fe400000f1409 */
[-C--:B------:R-:W-:Y:S02]  /*7e10*/  LEA.HI.X R22, R214, R24.reuse, R7, 0x2, P2 ;  /* 0x00000018d6167211 */ /* 0x080fe400010f1407 */
[----:B------:R-:W-:-:S02]  /*7e20*/  LEA.HI.X R152, R215, R24, R152, 0x2, P3 ;  /* 0x00000018d7987211 */ /* 0x000fc400018f1498 */
[----:B------:R-:W-:Y:S02]  /*7e30*/  SHF.R.S32.HI R9, RZ, 0x1f, R216 ;  /* 0x0000001fff097819 */ /* 0x000fe400000114d8 */
[----:B------:R-:W-:Y:S02]  /*7e40*/  SHF.R.S32.HI R7, RZ, 0x1f, R218 ;  /* 0x0000001fff077819 */ /* 0x000fe400000114da */
[-C--:B------:R-:W-:Y:S02]  /*7e50*/  LEA R155, P0, R216, R26.reuse, 0x2 ;  /* 0x0000001ad89b7211 */ /* 0x080fe400078010ff */
[----:B------:R-:W-:Y:S02]  /*7e60*/  LEA R159, P2, R218, R26, 0x2 ;  /* 0x0000001ada9f7211 */ /* 0x000fe400078410ff */
[----:B------:R-:W-:Y:S02]  /*7e70*/  LEA.HI.X R20, R213, R24, R20, 0x2, P1 ;  /* 0x00000018d5147211 */ /* 0x000fe400008f1414 */
        /* <DEDUP_REMOVED lines=73> */
[----:B------:R-:W-:Y:S02]  /*8310*/  SHF.R.S32.HI R204, RZ, 0x1f, R241 ;  /* 0x0000001fffcc7819 */ /* 0x000fe400000114f1 */
[----:B------:R-:W-:Y:S02]  /*8320*/  LEA R205, P1, R241, R26, 0x2 ;  /* 0x0000001af1cd7211 */ /* 0x000fe400078210ff */
[-C--:B------:R-:W-:Y:S02]  /*8330*/  LEA.HI.X R202, R240, R24.reuse, R9, 0x2, P0 ;  /* 0x00000018f0ca7211 */ /* 0x080fe400000f1409 */
[----:B------:R-:W-:Y:S02]  /*8340*/  LEA.HI.X R206, R242, R24, R7, 0x2, P2 ;  /* 0x00000018f2ce7211 */ /* 0x000fe400010f1407 */
[----:B------:R-:W-:Y:S02]  /*8350*/  SHF.R.S32.HI R9, RZ, 0x1f, R244 ;  /* 0x0000001fff097819 */ /* 0x000fe400000114f4 */
[----:B------:R-:W-:-:S02]  /*8360*/  SHF.R.S32.HI R7, RZ, 0x1f, R246 ;  /* 0x0000001fff077819 */ /* 0x000fc400000114f6 */
[-C--:B------:R-:W-:Y:S02]  /*8370*/  LEA R211, P0, R244, R26.reuse, 0x2 ;  /* 0x0000001af4d37211 */ /* 0x080fe400078010ff */
[----:B------:R-:W-:Y:S02]  /*8380*/  LEA R215, P2, R246, R26, 0x2 ;  /* 0x0000001af6d77211 */ /* 0x000fe400078410ff */
[----:B------:R-:W-:Y:S02]  /*8390*/  LEA.HI.X R204, R241, R24, R204, 0x2, P1 ;  /* 0x00000018f1cc7211 */ /* 0x000fe400008f14cc */
[----:B------:R-:W-:Y:S02]  /*83a0*/  SHF.R.S32.HI R216, RZ, 0x1f, R247 ;  /* 0x0000001fffd87819 */ /* 0x000fe400000114f7 */
[----:B------:R-:W-:Y:S02]  /*83b0*/  SHF.R.S32.HI R212, RZ, 0x1f, R245 ;  /* 0x0000001fffd47819 */ /* 0x000fe400000114f5 */
[----:B------:R-:W-:-:S02]  /*83c0*/  LEA R213, P1, R245, R26, 0x2 ;  /* 0x0000001af5d57211 */ /* 0x000fc400078210ff */
[----:B------:R-:W-:Y:S02]  /*83d0*/  SHF.L.U64.HI R2, R210, 0x2, R11 ;  /* 0x00000002d2027819 */ /* 0x000fe4000001020b */
[-C--:B------:R-:W-:Y:S02]  /*83e0*/  LEA.HI.X R210, R244, R24.reuse, R9, 0x2, P0 ;  /* 0x00000018f4d27211 */ /* 0x080fe400000f1409 */
[----:B------:R-:W-:Y:S02]  /*83f0*/  LEA.HI.X R214, R246, R24, R7, 0x2, P2 ;  /* 0x00000018f6d67211 */ /* 0x000fe400010f1407 */
[----:B------:R-:W-:Y:S02]  /*8400*/  SHF.R.S32.HI R9, RZ, 0x1f, R248 ;  /* 0x0000001fff097819 */ /* 0x000fe400000114f8 */
[----:B------:R-:W-:Y:S02]  /*8410*/  SHF.R.S32.HI R7, RZ, 0x1f, R250 ;  /* 0x0000001fff077819 */ /* 0x000fe400000114fa */
[----:B------:R-:W-:-:S02]  /*8420*/  LEA R219, P0, R248, R26, 0x2 ;  /* 0x0000001af8db7211 */ /* 0x000fc400078010ff */
[----:B------:R-:W-:Y:S02]  /*8430*/  LEA R223, P2, R250, R26, 0x2 ;  /* 0x0000001afadf7211 */ /* 0x000fe400078410ff */
[----:B------:R-:W-:Y:S02]  /*8440*/  LEA.HI.X R212, R245, R24, R212, 0x2, P1 ;  /* 0x00000018f5d47211 */ /* 0x000fe400008f14d4 */
[----:B------:R-:W-:Y:S02]  /*8450*/  SHF.R.S32.HI R224, RZ, 0x1f, R251 ;  /* 0x0000001fffe07819 */ /* 0x000fe400000114fb */
[----:B------:R-:W-:Y:S02]  /*8460*/  SHF.R.S32.HI R220, RZ, 0x1f, R249 ;  /* 0x0000001fffdc7819 */ /* 0x000fe400000114f9 */
[----:B--2---:R-:W-:-:S04]  /*8470*/  SHF.R.S32.HI R5, RZ, 0x1f, R209 ;  /* 0x0000001fff057819 */ /* 0x004fc800000114d1 */
[----:B------:R-:W-:Y:S02]  /*8480*/  SHF.L.U64.HI R5, R209, 0x2, R5 ;  /* 0x00000002d1057819 */ /* 0x000fe40000010205 */
[----:B------:R-:W-:-:S04]  /*8490*/  LEA R209, P3, R243, R26, 0x2 ;  /* 0x0000001af3d17211 */ /* 0x000fc800078610ff */
[----:B------:R-:W-:Y:S02]  /*84a0*/  LEA.HI.X R208, R243, R24, R208, 0x2, P3 ;  /* 0x00000018f3d07211 */ /* 0x000fe400018f14d0 */
[-C--:B------:R-:W-:Y:S02]  /*84b0*/  LEA R217, P3, R247, R26.reuse, 0x2 ;  /* 0x0000001af7d97211 */ /* 0x080fe400078610ff */
[----:B------:R-:W-:Y:S02]  /*84c0*/  LEA R221, P1, R249, R26, 0x2 ;  /* 0x0000001af9dd7211 */ /* 0x000fe400078210ff */
[----:B------:R-:W-:Y:S02]  /*84d0*/  LEA.HI.X R216, R247, R24, R216, 0x2, P3 ;  /* 0x00000018f7d87211 */ /* 0x000fe400018f14d8 */
[----:B------:R-:W-:Y:S02]  /*84e0*/  LEA R225, P3, R251, R26, 0x2 ;  /* 0x0000001afbe17211 */ /* 0x000fe400078610ff */
[----:B------:R-:W-:-:S02]  /*84f0*/  LEA.HI.X R218, R248, R24, R9, 0x2, P0 ;  /* 0x00000018f8da7211 */ /* 0x000fc400000f1409 */
[-C--:B------:R-:W-:Y:S02]  /*8500*/  LEA.HI.X R222, R250, R24.reuse, R7, 0x2, P2 ;  /* 0x00000018fade7211 */ /* 0x080fe400010f1407 */
[----:B------:R-:W-:Y:S02]  /*8510*/  LEA.HI.X R224, R251, R24, R224, 0x2, P3 ;  /* 0x00000018fbe07211 */ /* 0x000fe400018f14e0 */
[----:B----4-:R-:W-:Y:S02]  /*8520*/  SHF.R.S32.HI R9, RZ, 0x1f, R147 ;  /* 0x0000001fff097819 */ /* 0x010fe40000011493 */
[----:B------:R-:W-:Y:S01]  /*8530*/  LEA R231, P2, R147, R26, 0x2 ;  /* 0x0000001a93e77211 */ /* 0x000fe200078410ff */
[----:B------:R2:W-:Y:S01]  /*8540*/  STL [R1+0x38c], R2 ;  /* 0x00038c0201007387 */ /* 0x0005e20000100800 */
[----:B------:R-:W-:Y:S02]  /*8550*/  LEA.HI.X R220, R249, R24, R220, 0x2, P1 ;  /* 0x00000018f9dc7211 */ /* 0x000fe400008f14dc */
[----:B---3--:R-:W-:-:S02]  /*8560*/  SHF.R.S32.HI R7, RZ, 0x1f, R148 ;  /* 0x0000001fff077819 */ /* 0x008fc40000011494 */
[-C--:B------:R-:W-:Y:S01]  /*8570*/  LEA R233, P3, R148, R26.reuse, 0x2 ;  /* 0x0000001a94e97211 */ /* 0x080fe200078610ff */
[----:B------:R-:W-:Y:S01]  /*8580*/  STL [R1+0x390], R8 ;  /* 0x0003900801007387 */ /* 0x000fe20000100800 */
[----:B------:R-:W-:Y:S02]  /*8590*/  SHF.R.S32.HI R13, RZ, 0x1f, R252 ;  /* 0x0000001fff0d7819 */ /* 0x000fe400000114fc */
[----:B------:R-:W-:Y:S01]  /*85a0*/  SHF.R.S32.HI R11, RZ, 0x1f, R146 ;  /* 0x0000001fff0b7819 */ /* 0x000fe20000011492 */
[----:B------:R-:W3:Y:S01]  /*85b0*/  LDL.LU R143, [R1+0x22c] ;  /* 0x00022c00018f7983 */ /* 0x000ee20000300800 */
[-C--:B------:R-:W-:Y:S02]  /*85c0*/  LEA R227, P0, R252, R26.reuse, 0x2 ;  /* 0x0000001afce37211 */ /* 0x080fe400078010ff */
[----:B------:R-:W-:Y:S01]  /*85d0*/  LEA R229, P1, R146, R26, 0x2 ;  /* 0x0000001a92e57211 */ /* 0x000fe200078210ff */
[----:B------:R-:W4:Y:S01]  /*85e0*/  LDL.LU R144, [R1+0x230] ;  /* 0x0002300001907983 */ /* 0x000f220000300800 */
[----:B------:R-:W-:-:S02]  /*85f0*/  LEA.HI.X R230, R147, R24, R9, 0x2, P2 ;  /* 0x0000001893e67211 */ /* 0x000fc400010f1409 */
[----:B------:R-:W-:Y:S01]  /*8600*/  LEA.HI.X R232, R148, R24, R7, 0x2, P3 ;  /* 0x0000001894e87211 */ /* 0x000fe200018f1407 */
[----:B------:R-:W2:Y:S01]  /*8610*/  LDL.LU R145, [R1+0x234] ;  /* 0x0002340001917983 */ /* 0x000ea20000300800 */
[----:B------:R-:W-:Y:S02]  /*8620*/  SHF.R.S32.HI R9, RZ, 0x1f, R12 ;  /* 0x0000001fff097819 */ /* 0x000fe4000001140c */
[----:B------:R-:W-:Y:S02]  /*8630*/  LEA R239, P2, R12, R26, 0x2 ;  /* 0x0000001a0cef7211 */ /* 0x000fe400078410ff */
[-C--:B------:R-:W-:Y:S02]  /*8640*/  LEA.HI.X R226, R252, R24.reuse, R13, 0x2, P0 ;  /* 0x00000018fce27211 */ /* 0x080fe400000f140d */
[----:B------:R-:W-:Y:S02]  /*8650*/  LEA.HI.X R228, R146, R24, R11, 0x2, P1 ;  /* 0x0000001892e47211 */ /* 0x000fe400008f140b */
[----:B------:R-:W-:Y:S01]  /*8660*/  SHF.R.S32.HI R7, RZ, 0x1f, R6 ;  /* 0x0000001fff077819 */ /* 0x000fe20000011406 */
[----:B------:R-:W2:Y:S01]  /*8670*/  LDL.LU R146, [R1+0x238] ;  /* 0x0002380001927983 */ /* 0x000ea20000300800 */
[----:B------:R-:W-:-:S02]  /*8680*/  LEA R241, P3, R6, R26, 0x2 ;  /* 0x0000001a06f17211 */ /* 0x000fc400078610ff */
[----:B------:R-:W-:Y:S01]  /*8690*/  SHF.R.S32.HI R13, RZ, 0x1f, R150 ;  /* 0x0000001fff0d7819 */ /* 0x000fe20000011496 */
[----:B------:R-:W2:Y:S01]  /*86a0*/  LDL.LU R147, [R1+0x23c] ;  /* 0x00023c0001937983 */ /* 0x000ea20000300800 */
[----:B------:R-:W-:Y:S02]  /*86b0*/  SHF.R.S32.HI R11, RZ, 0x1f, R10 ;  /* 0x0000001fff0b7819 */ /* 0x000fe4000001140a */
[-C--:B------:R-:W-:Y:S02]  /*86c0*/  LEA R235, P0, R150, R26.reuse, 0x2 ;  /* 0x0000001a96eb7211 */ /* 0x080fe400078010ff */
[----:B------:R-:W-:Y:S02]  /*86d0*/  LEA R237, P1, R10, R26, 0x2 ;  /* 0x0000001a0aed7211 */ /* 0x000fe400078210ff */
[-C--:B------:R-:W-:Y:S02]  /*86e0*/  LEA.HI.X R238, R12, R24.reuse, R9, 0x2, P2 ;  /* 0x000000180cee7211 */ /* 0x080fe400010f1409 */
[-C--:B------:R-:W-:Y:S01]  /*86f0*/  LEA.HI.X R240, R6, R24.reuse, R7, 0x2, P3 ;  /* 0x0000001806f07211 */ /* 0x080fe200018f1407 */
[----:B------:R-:W2:Y:S01]  /*8700*/  LDL.LU R12, [R1+0x240] ;  /* 0x00024000010c7983 */ /* 0x000ea20000300800 */
[----:B------:R-:W-:-:S02]  /*8710*/  LEA.HI.X R234, R150, R24, R13, 0x2, P0 ;  /* 0x0000001896ea7211 */ /* 0x000fc400000f140d */
[----:B------:R-:W-:Y:S01]  /*8720*/  LEA.HI.X R236, R10, R24, R11, 0x2, P1 ;  /* 0x000000180aec7211 */ /* 0x000fe200008f140b */
[----:B------:R-:W2:Y:S01]  /*8730*/  LDL.LU R6, [R1+0x244] ;  /* 0x0002440001067983 */ /* 0x000ea20000300800 */
[----:B------:R-:W-:Y:S02]  /*8740*/  SHF.R.S32.HI R13, RZ, 0x1f, R151 ;  /* 0x0000001fff0d7819 */ /* 0x000fe40000011497 */
[C---:B------:R-:W-:Y:S01]  /*8750*/  LEA R243, P0, R151.reuse, R26, 0x2 ;  /* 0x0000001a97f37211 */ /* 0x040fe200078010ff */
[----:B------:R-:W2:Y:S03]  /*8760*/  LDL.LU R10, [R1+0x248] ;  /* 0x00024800010a7983 */ /* 0x000ea60000300800 */
[----:B------:R-:W-:Y:S01]  /*8770*/  LEA.HI.X R242, R151, R24, R13, 0x2, P0 ;  /* 0x0000001897f27211 */ /* 0x000fe200000f140d */
[----:B------:R-:W2:Y:S04]  /*8780*/  LDL.LU R148, [R1+0x250] ;  /* 0x0002500001947983 */ /* 0x000ea80000300800 */
[----:B------:R-:W2:Y:S04]  /*8790*/  LDL.LU R150, [R1+0x258] ;  /* 0x0002580001967983 */ /* 0x000ea80000300800 */
[----:B------:R-:W2:Y:S01]  /*87a0*/  LDL.LU R151, [R1+0x2b4] ;  /* 0x0002b40001977983 */ /* 0x000ea20000300800 */
[----:B------:R-:W-:-:S02]  /*87b0*/  SHF.R.S32.HI R7, RZ, 0x1f, R149 ;  /* 0x0000001fff077819 */ /* 0x000fc40000011495 */
[----:B------:R-:W-:-:S04]  /*87c0*/  LEA R249, P3, R149, R26, 0x2 ;  /* 0x0000001a95f97211 */ /* 0x000fc800078610ff */
[----:B------:R-:W-:Y:S02]  /*87d0*/  LEA.HI.X R248, R149, R24, R7, 0x2, P3 ;  /* 0x0000001895f87211 */ /* 0x000fe400018f1407 */
[----:B------:R-:W2:Y:S01]  /*87e0*/  LDL.LU R149, [R1+0x2bc] ;  /* 0x0002bc0001957983 */ /* 0x000ea20000300800 */
[----:B------:R-:W-:Y:S02]  /*87f0*/  SHF.R.S32.HI R11, RZ, 0x1f, R141 ;  /* 0x0000001fff0b7819 */ /* 0x000fe4000001148d */
[----:B------:R-:W-:Y:S02]  /*8800*/  SHF.R.S32.HI R9, RZ, 0x1f, R142 ;  /* 0x0000001fff097819 */ /* 0x000fe4000001148e */
[CC--:B------:R-:W-:Y:S02]  /*8810*/  LEA R245, P1, R141.reuse, R26.reuse, 0x2 ;  /* 0x0000001a8df57211 */ /* 0x0c0fe400078210ff */
[----:B------:R-:W-:Y:S02]  /*8820*/  LEA R247, P2, R142, R26, 0x2 ;  /* 0x0000001a8ef77211 */ /* 0x000fe400078410ff */
[----:B------:R-:W-:-:S02]  /*8830*/  LEA.HI.X R244, R141, R24, R11, 0x2, P1 ;  /* 0x000000188df47211 */ /* 0x000fc400008f140b */
[----:B------:R-:W-:Y:S02]  /*8840*/  LEA.HI.X R246, R142, R24, R9, 0x2, P2 ;  /* 0x000000188ef67211 */ /* 0x000fe400010f1409 */
[----:B------:R-:W-:Y:S02]  /*8850*/  IADD3 R17, P5, R17, UR6, RZ ;  /* 0x0000000611117c10 */ /* 0x000fe4000ffbe0ff */
[----:B------:R-:W-:Y:S02]  /*8860*/  IADD3 R153, P6, R153, UR6, RZ ;  /* 0x0000000699997c10 */ /* 0x000fe4000ffde0ff */
[----:B------:R-:W-:Y:S02]  /*8870*/  IADD3 R19, P4, R19, UR6, RZ ;  /* 0x0000000613137c10 */ /* 0x000fe4000ff9e0ff */
[----:B------:R-:W-:Y:S02]  /*8880*/  IADD3.X R16, R16, UR7, RZ, P5, !PT ;  /* 0x0000000710107c10 */ /* 0x000fe4000affe4ff */
[----:B------:R-:W-:-:S02]  /*8890*/  IADD3.X R152, R152, UR7, RZ, P6, !PT ;  /* 0x0000000798987c10 */ /* 0x000fc4000b7fe4ff */
[----:B------:R-:W-:Y:S02]  /*88a0*/  IADD3 R155, P5, R155, UR6, RZ ;  /* 0x000000069b9b7c10 */ /* 0x000fe4000ffbe0ff */
[----:B------:R-:W-:Y:S02]  /*88b0*/  IADD3.X R18, R18, UR7, RZ, P4, !PT ;  /* 0x0000000712127c10 */ /* 0x000fe4000a7fe4ff */
        /* <DEDUP_REMOVED lines=55> */
[----:B------:R-:W-:Y:S02]  /*8c30*/  IADD3.X R244, R244, UR7, RZ, P5, !PT ;  /* 0x00000007f4f47c10 */ /* 0x000fe4000affe4ff */
[----:B------:R-:W-:Y:S02]  /*8c40*/  IADD3.X R246, R246, UR7, RZ, P4, !PT ;  /* 0x00000007f6f67c10 */ /* 0x000fe4000a7fe4ff */
[----:B---3--:R-:W-:-:S02]  /*8c50*/  SHF.R.S32.HI R11, RZ, 0x1f, R143 ;  /* 0x0000001fff0b7819 */ /* 0x008fc4000001148f */
[-C--:B------:R-:W-:Y:S02]  /*8c60*/  LEA R251, P0, R143, R26.reuse, 0x2 ;  /* 0x0000001a8ffb7211 */ /* 0x080fe400078010ff */
[----:B----4-:R-:W-:Y:S02]  /*8c70*/  SHF.R.S32.HI R9, RZ, 0x1f, R144 ;  /* 0x0000001fff097819 */ /* 0x010fe40000011490 */
[-C--:B------:R-:W-:Y:S02]  /*8c80*/  LEA R37, P1, R144, R26.reuse, 0x2 ;  /* 0x0000001a90257211 */ /* 0x080fe400078210ff */
[----:B--2---:R-:W-:Y:S02]  /*8c90*/  SHF.R.S32.HI R7, RZ, 0x1f, R145 ;  /* 0x0000001fff077819 */ /* 0x004fe40000011491 */
[----:B------:R-:W-:Y:S02]  /*8ca0*/  LEA R35, P2, R145, R26, 0x2 ;  /* 0x0000001a91237211 */ /* 0x000fe400078410ff */
[----:B------:R-:W-:-:S02]  /*8cb0*/  LEA.HI.X R250, R143, R24, R11, 0x2, P0 ;  /* 0x000000188ffa7211 */ /* 0x000fc400000f140b */
[----:B------:R-:W-:Y:S02]  /*8cc0*/  LEA.HI.X R252, R144, R24, R9, 0x2, P1 ;  /* 0x0000001890fc7211 */ /* 0x000fe400008f1409 */
[----:B------:R-:W-:Y:S02]  /*8cd0*/  SHF.R.S32.HI R27, RZ, 0x1f, R146 ;  /* 0x0000001fff1b7819 */ /* 0x000fe40000011492 */
[C---:B------:R-:W-:Y:S02]  /*8ce0*/  LEA R33, P3, R146.reuse, R26, 0x2 ;  /* 0x0000001a92217211 */ /* 0x040fe400078610ff */
[-C--:B------:R-:W-:Y:S02]  /*8cf0*/  LEA.HI.X R28, R145, R24.reuse, R7, 0x2, P2 ;  /* 0x00000018911c7211 */ /* 0x080fe400010f1407 */
[----:B------:R-:W-:Y:S02]  /*8d00*/  LEA.HI.X R27, R146, R24, R27, 0x2, P3 ;  /* 0x00000018921b7211 */ /* 0x000fe400018f141b */
[----:B------:R-:W-:-:S02]  /*8d10*/  SHF.R.S32.HI R25, RZ, 0x1f, R147 ;  /* 0x0000001fff197819 */ /* 0x000fc40000011493 */
[-C--:B------:R-:W-:Y:S02]  /*8d20*/  LEA R36, P0, R147, R26.reuse, 0x2 ;  /* 0x0000001a93247211 */ /* 0x080fe400078010ff */
[----:B------:R-:W-:Y:S02]  /*8d30*/  SHF.R.S32.HI R11, RZ, 0x1f, R12 ;  /* 0x0000001fff0b7819 */ /* 0x000fe4000001140c */
[-C--:B------:R-:W-:Y:S02]  /*8d40*/  LEA R34, P1, R12, R26.reuse, 0x2 ;  /* 0x0000001a0c227211 */ /* 0x080fe400078210ff */
[----:B------:R-:W-:Y:S02]  /*8d50*/  SHF.R.S32.HI R9, RZ, 0x1f, R6 ;  /* 0x0000001fff097819 */ /* 0x000fe40000011406 */
[----:B------:R-:W-:Y:S02]  /*8d60*/  LEA R31, P2, R6, R26, 0x2 ;  /* 0x0000001a061f7211 */ /* 0x000fe400078410ff */
[----:B------:R-:W-:-:S02]  /*8d70*/  SHF.R.S32.HI R7, RZ, 0x1f, R10 ;  /* 0x0000001fff077819 */ /* 0x000fc4000001140a */
[----:B------:R-:W-:Y:S02]  /*8d80*/  LEA R29, P3, R10, R26, 0x2 ;  /* 0x0000001a0a1d7211 */ /* 0x000fe400078610ff */
[-C--:B------:R-:W-:Y:S02]  /*8d90*/  LEA.HI.X R25, R147, R24.reuse, R25, 0x2, P0 ;  /* 0x0000001893197211 */ /* 0x080fe400000f1419 */
[-C--:B------:R-:W-:Y:S02]  /*8da0*/  LEA.HI.X R12, R12, R24.reuse, R11, 0x2, P1 ;  /* 0x000000180c0c7211 */ /* 0x080fe400008f140b */
[-C--:B------:R-:W-:Y:S02]  /*8db0*/  LEA.HI.X R6, R6, R24.reuse, R9, 0x2, P2 ;  /* 0x0000001806067211 */ /* 0x080fe400010f1409 */
[----:B------:R-:W-:Y:S02]  /*8dc0*/  LEA.HI.X R10, R10, R24, R7, 0x2, P3 ;  /* 0x000000180a0a7211 */ /* 0x000fe400018f1407 */
[----:B------:R-:W-:-:S02]  /*8dd0*/  SHF.R.S32.HI R11, RZ, 0x1f, R148 ;  /* 0x0000001fff0b7819 */ /* 0x000fc40000011494 */
[----:B------:R-:W-:Y:S02]  /*8de0*/  SHF.R.S32.HI R13, RZ, 0x1f, R150 ;  /* 0x0000001fff0d7819 */ /* 0x000fe40000011496 */
[-C--:B------:R-:W-:Y:S02]  /*8df0*/  LEA R32, P0, R148, R26.reuse, 0x2 ;  /* 0x0000001a94207211 */ /* 0x080fe400078010ff */
[-C--:B------:R-:W-:Y:S02]  /*8e00*/  LEA R30, P2, R150, R26.reuse, 0x2 ;  /* 0x0000001a961e7211 */ /* 0x080fe400078410ff */
[----:B------:R-:W-:Y:S02]  /*8e10*/  SHF.R.S32.HI R7, RZ, 0x1f, R151 ;  /* 0x0000001fff077819 */ /* 0x000fe40000011497 */
[----:B------:R-:W-:Y:S02]  /*8e20*/  LEA R26, P3, R151, R26, 0x2 ;  /* 0x0000001a971a7211 */ /* 0x000fe400078610ff */
[----:B------:R-:W-:-:S02]  /*8e30*/  LEA.HI.X R11, R148, R24, R11, 0x2, P0 ;  /* 0x00000018940b7211 */ /* 0x000fc400000f140b */
[-C--:B------:R-:W-:Y:S02]  /*8e40*/  LEA.HI.X R13, R150, R24.reuse, R13, 0x2, P2 ;  /* 0x00000018960d7211 */ /* 0x080fe400010f140d */
[----:B------:R-:W-:Y:S02]  /*8e50*/  LEA.HI.X R24, R151, R24, R7, 0x2, P3 ;  /* 0x0000001897187211 */ /* 0x000fe400018f1407 */
[----:B------:R-:W-:Y:S01]  /*8e60*/  IADD3 R21, P3, R21, UR6, RZ ;  /* 0x0000000615157c10 */ /* 0x000fe2000ff7e0ff */
[----:B------:R-:W2:Y:S01]  /*8e70*/  LDC R151, c[0x0][0x230] ;  /* 0x00008c00ff977b82 */ /* 0x000ea20000000800 */
[----:B------:R-:W-:Y:S02]  /*8e80*/  IADD3 R23, P2, R23, UR6, RZ ;  /* 0x0000000617177c10 */ /* 0x000fe4000ff5e0ff */
[----:B------:R-:W-:Y:S02]  /*8e90*/  IADD3.X R20, R20, UR7, RZ, P3, !PT ;  /* 0x0000000714147c10 */ /* 0x000fe40009ffe4ff */
[----:B------:R-:W-:-:S02]  /*8ea0*/  IADD3 R159, P3, R159, UR6, RZ ;  /* 0x000000069f9f7c10 */ /* 0x000fc4000ff7e0ff */
[----:B------:R-:W-:Y:S02]  /*8eb0*/  IADD3.X R22, R22, UR7, RZ, P2, !PT ;  /* 0x0000000716167c10 */ /* 0x000fe400097fe4ff */
[----:B------:R-:W-:Y:S02]  /*8ec0*/  IADD3 R161, P2, R161, UR6, RZ ;  /* 0x00000006a1a17c10 */ /* 0x000fe4000ff5e0ff */
[----:B------:R-:W-:Y:S02]  /*8ed0*/  IADD3.X R158, R158, UR7, RZ, P3, !PT ;  /* 0x000000079e9e7c10 */ /* 0x000fe40009ffe4ff */
[----:B------:R-:W-:Y:S02]  /*8ee0*/  IADD3 R169, P3, R169, UR6, RZ ;  /* 0x00000006a9a97c10 */ /* 0x000fe4000ff7e0ff */
[----:B------:R-:W-:Y:S02]  /*8ef0*/  IADD3.X R160, R160, UR7, RZ, P2, !PT ;  /* 0x00000007a0a07c10 */ /* 0x000fe400097fe4ff */
[----:B------:R-:W-:-:S02]  /*8f00*/  IADD3 R171, P2, R171, UR6, RZ ;  /* 0x00000006abab7c10 */ /* 0x000fc4000ff5e0ff */
[----:B------:R-:W-:Y:S02]  /*8f10*/  IADD3.X R168, R168, UR7, RZ, P3, !PT ;  /* 0x00000007a8a87c10 */ /* 0x000fe40009ffe4ff */
[----:B------:R-:W-:Y:S02]  /*8f20*/  LEA R38, P1, R15, R149, 0x3 ;  /* 0x000000950f267211 */ /* 0x000fe400078218ff */
[----:B------:R-:W-:Y:S02]  /*8f30*/  IADD3 R179, P3, R179, UR6, RZ ;  /* 0x00000006b3b37c10 */ /* 0x000fe4000ff7e0ff */
[----:B------:R-:W-:Y:S02]  /*8f40*/  IADD3.X R170, R170, UR7, RZ, P2, !PT ;  /* 0x00000007aaaa7c10 */ /* 0x000fe400097fe4ff */
[----:B------:R-:W-:Y:S02]  /*8f50*/  IADD3 R181, P2, R181, UR6, RZ ;  /* 0x00000006b5b57c10 */ /* 0x000fe4000ff5e0ff */
[----:B------:R-:W-:-:S02]  /*8f60*/  IADD3 R7, P0, R38, UR4, RZ ;  /* 0x0000000426077c10 */ /* 0x000fc4000ff1e0ff */
[----:B------:R-:W-:Y:S02]  /*8f70*/  IADD3.X R178, R178, UR7, RZ, P3, !PT ;  /* 0x00000007b2b27c10 */ /* 0x000fe40009ffe4ff */
[----:B------:R-:W-:Y:S02]  /*8f80*/  IADD3 R189, P3, R189, UR6, RZ ;  /* 0x00000006bdbd7c10 */ /* 0x000fe4000ff7e0ff */
[----:B------:R-:W-:Y:S02]  /*8f90*/  IADD3.X R180, R180, UR7, RZ, P2, !PT ;  /* 0x00000007b4b47c10 */ /* 0x000fe400097fe4ff */
[----:B------:R-:W-:Y:S01]  /*8fa0*/  IADD3 R191, P2, R191, UR6, RZ ;  /* 0x00000006bfbf7c10 */ /* 0x000fe2000ff5e0ff */
[----:B------:R-:W-:Y:S01]  /*8fb0*/  STL [R1+0x394], R7 ;  /* 0x0003940701007387 */ /* 0x000fe20000100800 */
[----:B------:R-:W-:Y:S02]  /*8fc0*/  IADD3.X R188, R188, UR7, RZ, P3, !PT ;  /* 0x00000007bcbc7c10 */ /* 0x000fe40009ffe4ff */
[----:B------:R-:W-:Y:S01]  /*8fd0*/  IADD3 R199, P3, R199, UR6, RZ ;  /* 0x00000006c7c77c10 */ /* 0x000fe2000ff7e0ff */
[----:B------:R-:W-:Y:S01]  /*8fe0*/  STL [R1+0x398], R17 ;  /* 0x0003981101007387 */ /* 0x000fe20000100800 */
[----:B------:R-:W-:-:S02]  /*8ff0*/  IADD3.X R190, R190, UR7, RZ, P2, !PT ;  /* 0x00000007bebe7c10 */ /* 0x000fc400097fe4ff */
[----:B------:R-:W-:Y:S01]  /*9000*/  IADD3 R201, P2, R201, UR6, RZ ;  /* 0x00000006c9c97c10 */ /* 0x000fe2000ff5e0ff */
[----:B------:R-:W-:Y:S01]  /*9010*/  STL [R1+0x39c], R19 ;  /* 0x00039c1301007387 */ /* 0x000fe20000100800 */
[----:B------:R-:W-:-:S03]  /*9020*/  IADD3.X R198, R198, UR7, RZ, P3, !PT ;  /* 0x00000007c6c67c10 */ /* 0x000fc60009ffe4ff */
[----:B------:R-:W-:Y:S01]  /*9030*/  STL [R1+0x3a0], R21 ;  /* 0x0003a01501007387 */ /* 0x000fe20000100800 */
[----:B------:R-:W-:-:S03]  /*9040*/  IADD3 R209, P3, R209, UR6, RZ ;  /* 0x00000006d1d17c10 */ /* 0x000fc6000ff7e0ff */
        /* <DEDUP_REMOVED lines=12> */
[----:B------:R-:W-:Y:S04]  /*9110*/  STL [R1+0x3bc], R20 ;  /* 0x0003bc1401007387 */ /* 0x000fe80000100800 */
        /* <DEDUP_REMOVED lines=12> */
[----:B-1----:R-:W-:-:S03]  /*91e0*/  IADD3 R0, P6, R37, UR6, RZ ;  /* 0x0000000625007c10 */ /* 0x002fc6000ffde0ff */
        /* <DEDUP_REMOVED lines=11> */
[----:B------:R-:W-:-:S03]  /*92a0*/  IADD3 R249, P3, R249, UR6, RZ ;  /* 0x00000006f9f97c10 */ /* 0x000fc6000ff7e0ff */
[----:B------:R-:W-:Y:S01]  /*92b0*/  STL [R1+0x3f4], R162 ;  /* 0x0003f4a201007387 */ /* 0x000fe20000100800 */
[----:B------:R-:W-:-:S03]  /*92c0*/  IADD3.X R240, R240, UR7, RZ, P2, !PT ;  /* 0x00000007f0f07c10 */ /* 0x000fc600097fe4ff */
[----:B------:R1:W-:Y:S01]  /*92d0*/  STL [R1+0x200], R0 ;  /* 0x0002000001007387 */ /* 0x0003e20000100800 */
[----:B------:R-:W-:Y:S02]  /*92e0*/  IADD3 R251, P2, R251, UR6, RZ ;  /* 0x00000006fbfb7c10 */ /* 0x000fe4000ff5e0ff */
[----:B------:R-:W-:Y:S01]  /*92f0*/  IADD3.X R248, R248, UR7, RZ, P3, !PT ;  /* 0x00000007f8f87c10 */ /* 0x000fe20009ffe4ff */
[----:B------:R3:W-:Y:S01]  /*9300*/  STL [R1+0x208], R2 ;  /* 0x0002080201007387 */ /* 0x0007e20000100800 */
[----:B------:R-:W-:Y:S02]  /*9310*/  IADD3.X R250, R250, UR7, RZ, P2, !PT ;  /* 0x00000007fafa7c10 */ /* 0x000fe400097fe4ff */
[----:B-1----:R-:W-:Y:S02]  /*9320*/  IADD3 R0, P4, R33, UR6, RZ ;  /* 0x0000000621007c10 */ /* 0x002fe4000ff9e0ff */
[----:B---3--:R-:W-:-:S03]  /*9330*/  IADD3 R2, P3, R36, UR6, RZ ;  /* 0x0000000624027c10 */ /* 0x008fc6000ff7e0ff */
[----:B------:R1:W-:Y:S01]  /*9340*/  STL [R1+0x210], R0 ;  /* 0x0002100001007387 */ /* 0x0003e20000100800 */
[----:B------:R-:W-:Y:S02]  /*9350*/  IADD3.X R252, R252, UR7, RZ, P6, !PT ;  /* 0x00000007fcfc7c10 */ /* 0x000fe4000b7fe4ff */
[----:B------:R-:W-:Y:S01]  /*9360*/  IADD3 R7, P6, R31, UR6, RZ ;  /* 0x000000061f077c10 */ /* 0x000fe2000ffde0ff */
[----:B------:R3:W-:Y:S01]  /*9370*/  STL [R1+0x218], R2 ;  /* 0x0002180201007387 */ /* 0x0007e20000100800 */
[----:B-1----:R-:W-:Y:S02]  /*9380*/  IADD3 R0, P2, R34, UR6, RZ ;  /* 0x0000000622007c10 */ /* 0x002fe4000ff5e0ff */
[----:B---3--:R-:W-:-:S03]  /*9390*/  IADD3.X R2, R28, UR7, RZ, P5, !PT ;  /* 0x000000071c027c10 */ /* 0x008fc6000affe4ff */
[----:B------:R1:W-:Y:S04]  /*93a0*/  STL [R1+0x220], R0 ;  /* 0x0002200001007387 */ /* 0x0003e80000100800 */
[----:B------:R3:W-:Y:S01]  /*93b0*/  STL [R1+0x228], R7 ;  /* 0x0002280701007387 */ /* 0x0007e20000100800 */
[----:B-1----:R-:W-:-:S03]  /*93c0*/  IADD3 R0, P5, R29, UR6, RZ ;  /* 0x000000061d007c10 */ /* 0x002fc6000ffbe0ff */
[----:B------:R1:W-:Y:S01]  /*93d0*/  STL [R1+0x204], R2 ;  /* 0x0002040201007387 */ /* 0x0003e20000100800 */
[----:B---3--:R-:W-:-:S03]  /*93e0*/  IADD3.X R7, R27, UR7, RZ, P4, !PT ;  /* 0x000000071b077c10 */ /* 0x008fc6000a7fe4ff */
[----:B------:R3:W-:Y:S01]  /*93f0*/  STL [R1+0x230], R0 ;  /* 0x0002300001007387 */ /* 0x0007e20000100800 */
[----:B-1----:R-:W-:-:S03]  /*9400*/  IADD3 R2, P4, R32, UR6, RZ ;  /* 0x0000000620027c10 */ /* 0x002fc6000ff9e0ff */
[----:B------:R1:W-:Y:S01]  /*9410*/  STL [R1+0x20c], R7 ;  /* 0x00020c0701007387 */ /* 0x0003e20000100800 */
[----:B---3--:R-:W-:-:S03]  /*9420*/  IADD3.X R0, R25, UR7, RZ, P3, !PT ;  /* 0x0000000719007c10 */ /* 0x008fc60009ffe4ff */
[----:B------:R3:W-:Y:S04]  /*9430*/  STL [R1+0x238], R2 ;  /* 0x0002380201007387 */ /* 0x0007e80000100800 */
[----:B------:R4:W-:Y:S01]  /*9440*/  STL [R1+0x214], R0 ;  /* 0x0002140001007387 */ /* 0x0009e20000100800 */
[----:B-1----:R-:W-:Y:S02]  /*9450*/  IADD3 R7, P3, R30, UR6, RZ ;  /* 0x000000061e077c10 */ /* 0x002fe4000ff7e0ff */
[----:B---3--:R-:W-:-:S03]  /*9460*/  IADD3.X R2, R12, UR7, RZ, P2, !PT ;  /* 0x000000070c027c10 */ /* 0x008fc600097fe4ff */
[----:B------:R-:W-:Y:S01]  /*9470*/  STL [R1+0x240], R7 ;  /* 0x0002400701007387 */ /* 0x000fe20000100800 */
[----:B----4-:R-:W-:-:S03]  /*9480*/  IADD3 R0, P2, R26, UR6, RZ ;  /* 0x000000061a007c10 */ /* 0x010fc6000ff5e0ff */
[----:B------:R1:W-:Y:S01]  /*9490*/  STL [R1+0x21c], R2 ;  /* 0x00021c0201007387 */ /* 0x0003e20000100800 */
[----:B------:R-:W-:-:S03]  /*94a0*/  IADD3.X R6, R6, UR7, RZ, P6, !PT ;  /* 0x0000000706067c10 */ /* 0x000fc6000b7fe4ff */
[----:B------:R3:W-:Y:S01]  /*94b0*/  STL [R1+0x248], R0 ;  /* 0x0002480001007387 */ /* 0x0007e20000100800 */
[----:B-1----:R-:W-:-:S03]  /*94c0*/  IADD3.X R2, R10, UR7, RZ, P5, !PT ;  /* 0x000000070a027c10 */ /* 0x002fc6000affe4ff */
[----:B------:R-:W-:Y:S01]  /*94d0*/  STL [R1+0x224], R6 ;  /* 0x0002240601007387 */ /* 0x000fe20000100800 */
[----:B---3--:R-:W-:-:S03]  /*94e0*/  IADD3.X R0, R11, UR7, RZ, P4, !PT ;  /* 0x000000070b007c10 */ /* 0x008fc6000a7fe4ff */
[----:B------:R1:W-:Y:S04]  /*94f0*/  STL [R1+0x22c], R2 ;  /* 0x00022c0201007387 */ /* 0x0003e80000100800 */
[----:B------:R3:W-:Y:S01]  /*9500*/  STL [R1+0x234], R0 ;  /* 0x0002340001007387 */ /* 0x0007e20000100800 */
[----:B-1----:R-:W-:Y:S02]  /*9510*/  IADD3.X R2, R13, UR7, RZ, P3, !PT ;  /* 0x000000070d027c10 */ /* 0x002fe40009ffe4ff */
[----:B---3--:R-:W-:-:S03]  /*9520*/  IADD3.X R0, R24, UR7, RZ, P2, !PT ;  /* 0x0000000718007c10 */ /* 0x008fc600097fe4ff */
[----:B------:R1:W-:Y:S04]  /*9530*/  STL [R1+0x23c], R2 ;  /* 0x00023c0201007387 */ /* 0x0003e80000100800 */
[----:B------:R3:W-:Y:S04]  /*9540*/  STL [R1+0x244], R0 ;  /* 0x0002440001007387 */ /* 0x0007e80000100800 */
[----:B------:R-:W4:Y:S04]  /*9550*/  LDL R162, [R1+0x26c] ;  /* 0x00026c0001a27983 */ /* 0x000f280000100800 */
        /* <DEDUP_REMOVED lines=24> */
[----:B------:R-:W4:Y:S01]  /*96e0*/  LDL R8, [R1+0x340] ;  /* 0x0003400001087983 */ /* 0x000f220000100800 */
[----:B------:R-:W-:Y:S01]  /*96f0*/  SHF.R.S32.HI R9, RZ, 0x1f, R15 ;  /* 0x0000001fff097819 */ /* 0x000fe2000001140f */
[----:B--2---:R-:W-:-:S02]  /*9700*/  VIADD R151, R151, 0xffffffc0 ;  /* 0xffffffc097977836 */ /* 0x004fc40000000000 */
[----:B-1----:R-:W2:Y:S01]  /*9710*/  LDL R2, [R1+0x344] ;  /* 0x0003440001027983 */ /* 0x002ea20000100800 */
[----:B------:R-:W-:-:S03]  /*9720*/  LEA.HI.X R5, R15, R5, R9, 0x3, P1 ;  /* 0x000000050f057211 */ /* 0x000fc600008f1c09 */
[----:B------:R-:W2:Y:S01]  /*9730*/  LDL R14, [R1+0x24c] ;  /* 0x00024c00010e7983 */ /* 0x000ea20000100800 */
[----:B------:R-:W-:Y:S01]  /*9740*/  IADD3.X R6, R5, UR5, RZ, P0, !PT ;  /* 0x0000000505067c10 */ /* 0x000fe200087fe4ff */
[----:B------:R-:W-:Y:S02]  /*9750*/  IMAD.MOV.U32 R5, RZ, RZ, R151 ;  /* 0x000000ffff057224 */ /* 0x000fe400078e0097 */
[----:B---3--:R-:W3:Y:S04]  /*9760*/  LDL R0, [R1+0x348] ;  /* 0x0003480001007983 */ /* 0x008ee80000100800 */
[----:B------:R-:W3:Y:S04]  /*9770*/  LDL R151, [R1+0x34c] ;  /* 0x00034c0001977983 */ /* 0x000ee80000100800 */
[----:B------:R-:W-:Y:S04]  /*9780*/  STL [R1], RZ ;  /* 0x000000ff01007387 */ /* 0x000fe80000100800 */
[----:B------:R-:W-:Y:S04]  /*9790*/  STL [R1+0x4], RZ ;  /* 0x000004ff01007387 */ /* 0x000fe80000100800 */
        /* <DEDUP_REMOVED lines=115> */
[----:B------:R-:W-:Y:S01]  /*9ed0*/  STL [R1+0x1d4], RZ ;  /* 0x0001d4ff01007387 */ /* 0x000fe20000100800 */
[----:B----4-:R-:W-:-:S03]  /*9ee0*/  SHF.R.S32.HI R11, RZ, 0x1f, R162 ;  /* 0x0000001fff0b7819 */ /* 0x010fc600000114a2 */
[----:B------:R-:W-:Y:S04]  /*9ef0*/  STL [R1+0x1d8], RZ ;  /* 0x0001d8ff01007387 */ /* 0x000fe80000100800 */
[----:B------:R-:W-:Y:S04]  /*9f00*/  STL [R1+0x1dc], RZ ;  /* 0x0001dcff01007387 */ /* 0x000fe80000100800 */
[----:B------:R-:W-:Y:S01]  /*9f10*/  STL [R1+0x1e0], RZ ;  /* 0x0001e0ff01007387 */ /* 0x000fe20000100800 */
[----:B------:R-:W-:-:S03]  /*9f20*/  SHF.R.S32.HI R122, RZ, 0x1f, R171 ;  /* 0x0000001fff7a7819 */ /* 0x000fc600000114ab */
[----:B------:R-:W-:Y:S01]  /*9f30*/  STL [R1+0x1e4], RZ ;  /* 0x0001e4ff01007387 */ /* 0x000fe20000100800 */
[----:B------:R-:W-:-:S03]  /*9f40*/  SHF.L.U64.HI R11, R162, 0x2, R11 ;  /* 0x00000002a20b7819 */ /* 0x000fc6000001020b */
[----:B------:R-:W-:Y:S04]  /*9f50*/  STL [R1+0x1e8], RZ ;  /* 0x0001e8ff01007387 */ /* 0x000fe80000100800 */
[----:B------:R-:W-:Y:S01]  /*9f60*/  STL [R1+0x1ec], RZ ;  /* 0x0001ecff01007387 */ /* 0x000fe20000100800 */
[----:B------:R-:W-:-:S03]  /*9f70*/  SHF.R.S32.HI R123, RZ, 0x1f, R160 ;  /* 0x0000001fff7b7819 */ /* 0x000fc600000114a0 */
[----:B------:R-:W-:Y:S01]  /*9f80*/  STL [R1+0x1f0], RZ ;  /* 0x0001f0ff01007387 */ /* 0x000fe20000100800 */
[----:B------:R-:W-:-:S03]  /*9f90*/  SHF.L.U64.HI R9, R15, 0x2, R9 ;  /* 0x000000020f097819 */ /* 0x000fc60000010209 */
[----:B------:R-:W-:Y:S01]  /*9fa0*/  STL [R1+0x1f4], RZ ;  /* 0x0001f4ff01007387 */ /* 0x000fe20000100800 */
[----:B------:R-:W-:-:S03]  /*9fb0*/  SHF.L.U64.HI R9, R171, 0x2, R122 ;  /* 0x00000002ab097819 */ /* 0x000fc6000001027a */
[----:B------:R-:W-:Y:S01]  /*9fc0*/  STL [R1+0x1f8], RZ ;  /* 0x0001f8ff01007387 */ /* 0x000fe20000100800 */
[----:B------:R-:W-:-:S03]  /*9fd0*/  SHF.R.S32.HI R124, RZ, 0x1f, R169 ;  /* 0x0000001fff7c7819 */ /* 0x000fc600000114a9 */
[----:B------:R-:W-:Y:S04]  /*9fe0*/  STL [R1+0x1fc], RZ ;  /* 0x0001fcff01007387 */ /* 0x000fe80000100800 */
[----:B------:R1:W5:Y:S04]  /*9ff0*/  LDL.LU R162, [R1+0x3f4] ;  /* 0x0003f40001a27983 */ /* 0x0003680000300800 */
[----:B------:R1:W5:Y:S01]  /*a000*/  LDL.LU R171, [R1+0x3f0] ;  /* 0x0003f00001ab7983 */ /* 0x0003620000300800 */
[----:B------:R-:W-:-:S03]  /*a010*/  SHF.R.S32.HI R125, RZ, 0x1f, R158 ;  /* 0x0000001fff7d7819 */ /* 0x000fc6000001149e */
[----:B------:R4:W-:Y:S01]  /*a020*/  STL [R1+0x2b4], R11 ;  /* 0x0002b40b01007387 */ /* 0x0009e20000100800 */
[----:B------:R-:W-:Y:S02]  /*a030*/  SHF.R.S32.HI R126, RZ, 0x1f, R167 ;  /* 0x0000001fff7e7819 */ /* 0x000fe400000114a7 */
[----:B----4-:R-:W-:Y:S02]  /*a040*/  SHF.L.U64.HI R11, R160, 0x2, R123 ;  /* 0x00000002a00b7819 */ /* 0x010fe4000001027b */
[----:B------:R1:W5:Y:S04]  /*a050*/  LDL.LU R160, [R1+0x3ec] ;  /* 0x0003ec0001a07983 */ /* 0x0003680000300800 */
[----:B------:R4:W-:Y:S01]  /*a060*/  STL [R1+0x2bc], R9 ;  /* 0x0002bc0901007387 */ /* 0x0009e20000100800 */
[----:B------:R-:W-:-:S02]  /*a070*/  SHF.R.S32.HI R127, RZ, 0x1f, R156 ;  /* 0x0000001fff7f7819 */ /* 0x000fc4000001149c */
[----:B----4-:R-:W-:Y:S02]  /*a080*/  SHF.L.U64.HI R9, R169, 0x2, R124 ;  /* 0x00000002a9097819 */ /* 0x010fe4000001027c */
[----:B------:R1:W5:Y:S04]  /*a090*/  LDL.LU R169, [R1+0x3e8] ;  /* 0x0003e80001a97983 */ /* 0x0003680000300800 */
        /* <DEDUP_REMOVED lines=76> */
[----:B------:R4:W-:Y:S02]  /*a560*/  STL [R1+0x30c], R9 ;  /* 0x00030c0901007387 */ /* 0x0009e40000100800 */
[----:B----4-:R-:W-:-:S02]  /*a570*/  SHF.L.U64.HI R9, R17, 0x2, R144 ;  /* 0x0000000211097819 */ /* 0x010fc40000010290 */
[----:B------:R1:W5:Y:S04]  /*a580*/  LDL.LU R17, [R1+0x398] ;  /* 0x0003980001117983 */ /* 0x0003680000300800 */
[----:B------:R4:W-:Y:S02]  /*a590*/  STL [R1+0x310], R11 ;  /* 0x0003100b01007387 */ /* 0x0009e40000100800 */
[----:B----4-:R-:W-:Y:S02]  /*a5a0*/  SHF.L.U64.HI R11, R7, 0x2, R145 ;  /* 0x00000002070b7819 */ /* 0x010fe40000010291 */
[----:B------:R1:W5:Y:S04]  /*a5b0*/  LDL.LU R7, [R1+0x394] ;  /* 0x0003940001077983 */ /* 0x0003680000300800 */
[----:B------:R4:W-:Y:S02]  /*a5c0*/  STL [R1+0x314], R9 ;  /* 0x0003140901007387 */ /* 0x0009e40000100800 */
[----:B----4-:R-:W-:-:S02]  /*a5d0*/  SHF.L.U64.HI R9, R8, 0x2, R146 ;  /* 0x0000000208097819 */ /* 0x010fc40000010292 */
[----:B------:R-:W4:Y:S01]  /*a5e0*/  LDL.LU R8, [R1+0x390] ;  /* 0x0003900001087983 */ /* 0x000f220000300800 */
[----:B--2---:R-:W-:Y:S02]  /*a5f0*/  SHF.R.S32.HI R147, RZ, 0x1f, R2 ;  /* 0x0000001fff937819 */ /* 0x004fe40000011402 */
[----:B------:R-:W-:Y:S01]  /*a600*/  SHF.R.S32.HI R148, RZ, 0x1f, R14 ;  /* 0x0000001fff947819 */ /* 0x000fe2000001140e */
[----:B------:R2:W-:Y:S01]  /*a610*/  STL [R1+0x318], R11 ;  /* 0x0003180b01007387 */ /* 0x0005e20000100800 */
[----:B---3--:R-:W-:Y:S02]  /*a620*/  SHF.R.S32.HI R149, RZ, 0x1f, R0 ;  /* 0x0000001fff957819 */ /* 0x008fe40000011400 */
[----:B------:R-:W-:Y:S02]  /*a630*/  SHF.R.S32.HI R150, RZ, 0x1f, R151 ;  /* 0x0000001fff967819 */ /* 0x000fe40000011497 */
[----:B--2---:R-:W-:Y:S02]  /*a640*/  SHF.L.U64.HI R11, R2, 0x2, R147 ;  /* 0x00000002020b7819 */ /* 0x004fe40000010293 */
[----:B------:R1:W5:Y:S04]  /*a650*/  LDL.LU R2, [R1+0x38c] ;  /* 0x00038c0001027983 */ /* 0x0003680000300800 */
[----:B------:R2:W-:Y:S02]  /*a660*/  STL [R1+0x31c], R9 ;  /* 0x00031c0901007387 */ /* 0x0005e40000100800 */
[----:B--2---:R-:W-:-:S02]  /*a670*/  SHF.L.U64.HI R9, R14, 0x2, R148 ;  /* 0x000000020e097819 */ /* 0x004fc40000010294 */
[----:B------:R1:W5:Y:S04]  /*a680*/  LDL.LU R14, [R1+0x388] ;  /* 0x00038800010e7983 */ /* 0x0003680000300800 */
[----:B------:R2:W-:Y:S02]  /*a690*/  STL [R1+0x320], R11 ;  /* 0x0003200b01007387 */ /* 0x0005e40000100800 */
[----:B--2---:R-:W-:Y:S02]  /*a6a0*/  SHF.L.U64.HI R11, R0, 0x2, R149 ;  /* 0x00000002000b7819 */ /* 0x004fe40000010295 */
[----:B------:R1:W5:Y:S04]  /*a6b0*/  LDL.LU R0, [R1+0x384] ;  /* 0x0003840001007983 */ /* 0x0003680000300800 */
[----:B------:R2:W-:Y:S04]  /*a6c0*/  STL [R1+0x324], R9 ;  /* 0x0003240901007387 */ /* 0x0005e80000100800 */
[----:B------:R-:W-:Y:S01]  /*a6d0*/  STL [R1+0x328], R11 ;  /* 0x0003280b01007387 */ /* 0x000fe20000100800 */
[----:B--2---:R-:W-:-:S05]  /*a6e0*/  SHF.L.U64.HI R9, R151, 0x2, R150 ;  /* 0x0000000297097819 */ /* 0x004fca0000010296 */
[----:B------:R-:W-:Y:S01]  /*a6f0*/  STL [R1+0x32c], R9 ;  /* 0x00032c0901007387 */ /* 0x000fe20000100800 */
[C---:B------:R-:W-:Y:S01]  /*a700*/  SHF.L.U64.HI R3, R4.reuse, 0x2, R3 ;  /* 0x0000000204037819 */ /* 0x040fe20000010203 */
[----:B------:R-:W-:Y:S01]  /*a710*/  IMAD.SHL.U32 R4, R4, 0x4, RZ ;  /* 0x0000000404047824 */ /* 0x000fe200078e00ff */
[----:B------:R-:W-:Y:S01]  /*a720*/  CS2R R24, SRZ ;  /* 0x0000000000187805 */ /* 0x000fe2000001ff00 */
[----:B------:R-:W-:Y:S01]  /*a730*/  IMAD.MOV.U32 R10, RZ, RZ, 0x1 ;  /* 0x00000001ff0a7424 */ /* 0x000fe200078e00ff */
[----:B------:R-:W-:Y:S01]  /*a740*/  CS2R R26, SRZ ;  /* 0x00000000001a7805 */ /* 0x000fe2000001ff00 */
[----:B------:R-:W-:Y:S01]  /*a750*/  IMAD.MOV.U32 R12, RZ, RZ, -0x1 ;  /* 0xffffffffff0c7424 */ /* 0x000fe200078e00ff */
[----:B------:R-:W-:Y:S01]  /*a760*/  CS2R R28, SRZ ;  /* 0x00000000001c7805 */ /* 0x000fe2000001ff00 */
[----:B------:R-:W-:Y:S01]  /*a770*/  IMAD.MOV.U32 R13, RZ, RZ, RZ ;  /* 0x000000ffff0d7224 */ /* 0x000fe200078e00ff */
        /* <DEDUP_REMOVED lines=61> */
[----:B----4-:R-:W-:-:S05]  /*ab50*/  SHF.R.S32.HI R8, RZ, 0x5, R8 ;  /* 0x00000005ff087819 */ /* 0x010fca0000011408 */
[----:B------:R2:W-:Y:S02]  /*ab60*/  STL [R1+0x258], R8 ;  /* 0x0002580801007387 */ /* 0x0005e40000100800 */
[----:B--2---:R-:W-:-:S05]  /*ab70*/  VIADD R8, R8, 0xfffffffe ;  /* 0xfffffffe08087836 */ /* 0x004fca0000000000 */
[----:B------:R1:W-:Y:S02]  /*ab80*/  STL [R1+0x368], R8 ;  /* 0x0003680801007387 */ /* 0x0003e40000100800 */
.L_x_1:
[----:B------:R-:W-:Y:S01]  /*ab90*/  STL.64 [R1+0x5c8], R250 ;  /* 0x0005c8fa01007387 */ /* 0x000fe20000100a00 */
[----:B-1----:R-:W1:Y:S01]  /*aba0*/  S2R R8, SR_CgaCtaId ;  /* 0x0000000000087919 */ /* 0x002e620000008800 */
[----:B------:R-:W-:Y:S01]  /*abb0*/  MOV R11, 0x400 ;  /* 0x00000400000b7802 */ /* 0x000fe20000000f00 */
[----:B------:R-:W-:-:S04]  /*abc0*/  DEPBAR.LE SB0, 0x2 ;  /* 0x000080800000791a */ /* 0x000fc80000000000 */
[----:B------:R-:W-:Y:S04]  /*abd0*/  STL.64 [R1+0x5c0], R248 ;  /* 0x0005c0f801007387 */ /* 0x000fe80000100a00 */
        /* <DEDUP_REMOVED lines=38> */
[----:B-----5:R-:W-:Y:S04]  /*ae40*/  STL.64 [R1+0x488], R170 ;  /* 0x000488aa01007387 */ /* 0x020fe80000100a00 */
        /* <DEDUP_REMOVED lines=22> */
[----:B------:R2:W-:Y:S04]  /*afb0*/  STL.64 [R1+0x3d0], R124 ;  /* 0x0003d07c01007387 */ /* 0x0005e80000100a00 */
[----:B--2---:R-:W2:Y:S04]  /*afc0*/  LDL.LU.64 R124, [R1] ;  /* 0x00000000017c7983 */ /* 0x004ea80000300a00 */
[----:B------:R-:W2:Y:S04]  /*afd0*/  LDL.LU.64 R126, [R1+0x8] ;  /* 0x00000800017e7983 */ /* 0x000ea80000300a00 */
        /* <DEDUP_REMOVED lines=61> */
[----:B------:R-:W2:Y:S01]  /*b3b0*/  LDL.LU.64 R250, [R1+0x1f8] ;  /* 0x0001f80001fa7983 */ /* 0x000ea20000300a00 */
[----:B-1----:R-:W-:Y:S01]  /*b3c0*/  LEA R11, R8, R11, 0x18 ;  /* 0x0000000b080b7211 */ /* 0x002fe200078ec0ff */
[----:B------:R-:W-:Y:S01]  /*b3d0*/  VIADD R8, R12, 0x1 ;  /* 0x000000010c087836 */ /* 0x000fe20000000000 */
[----:B------:R-:W-:Y:S04]  /*b3e0*/  BAR.SYNC.DEFER_BLOCKING 0x0 ;  /* 0x0000000000007b1d */ /* 0x000fe80000010000 */
[----:B------:R-:W-:-:S04]  /*b3f0*/  ISETP.GT.AND P0, PT, R8, 0x2, PT ;  /* 0x000000020800780c */ /* 0x000fc80003f04270 */
[----:B------:R-:W-:Y:S01]  /*b400*/  SEL R12, R8, RZ, !P0 ;  /* 0x000000ff080c7207 */ /* 0x000fe20004000000 */
[----:B------:R-:W-:Y:S01]  /*b410*/  UMOV UR7, 0x40000040 ;  /* 0x4000004000077882 */ /* 0x000fe20000000000 */
[----:B------:R-:W-:Y:S01]  /*b420*/  UMOV UR5, 0x40000040 ;  /* 0x4000004000057882 */ /* 0x000fe20000000000 */
[----:B------:R1:W-:Y:S02]  /*b430*/  STL [R1+0x3ac], R15 ;  /* 0x0003ac0f01007387 */ /* 0x0003e40000100800 */
[----:B------:R-:W-:-:S04]  /*b440*/  IMAD R8, R12, 0x4000, R11 ;  /* 0x000040000c087824 */ /* 0x000fc800078e020b */
[----:B------:R-:W-:Y:S02]  /*b450*/  VIADD R9, R8, 0x18000 ;  /* 0x0001800008097836 */ /* 0x000fe40000000000 */
[----:B------:R-:W-:Y:S01]  /*b460*/  IMAD R8, R12, 0x8000, R11 ;  /* 0x000080000c087824 */ /* 0x000fe200078e020b */
[----:B-1----:R-:W3:Y:S02]  /*b470*/  LDL R15, [R1+0x368] ;  /* 0x00036800010f7983 */ /* 0x002ee40000100800 */
[----:B------:R-:W-:Y:S02]  /*b480*/  SHF.R.U32.HI R9, RZ, 0x4, R9 ;  /* 0x00000004ff097819 */ /* 0x000fe40000011609 */
[----:B------:R-:W-:Y:S01]  /*b490*/  SHF.R.U32.HI R8, RZ, 0x4, R8 ;  /* 0x00000004ff087819 */ /* 0x000fe20000011608 */
[----:B------:R-:W-:Y:S01]  /*b4a0*/  STL [R1+0x384], R12 ;  /* 0x0003840c01007387 */ /* 0x000fe20000100800 */
[----:B------:R-:W-:Y:S02]  /*b4b0*/  SGXT.U32 R9, R9, 0xe ;  /* 0x0000000e0909781a */ /* 0x000fe40000000000 */
[----:B------:R-:W-:-:S02]  /*b4c0*/  SGXT.U32 R8, R8, 0xe ;  /* 0x0000000e0808781a */ /* 0x000fc40000000000 */
[C---:B------:R-:W-:Y:S02]  /*b4d0*/  R2UR UR4, R9.reuse ;  /* 0x00000000090472ca */ /* 0x040fe400000e0000 */
[C---:B------:R-:W-:Y:S02]  /*b4e0*/  R2UR UR6, R8.reuse ;  /* 0x00000000080672ca */ /* 0x040fe400000e0000 */
[----:B------:R-:W-:Y:S02]  /*b4f0*/  IADD3 R8, P1, R8, 0x2, RZ ;  /* 0x0000000208087810 */ /* 0x000fe40007f3e0ff */
[----:B------:R-:W-:Y:S02]  /*b500*/  IADD3 R9, P0, R9, 0x2, RZ ;  /* 0x0000000209097810 */ /* 0x000fe40007f1e0ff */
[----:B------:R-:W-:Y:S02]  /*b510*/  R2UR UR10, R8 ;  /* 0x00000000080a72ca */ /* 0x000fe400000e0000 */
[----:B------:R-:W-:-:S02]  /*b520*/  R2UR UR8, R9 ;  /* 0x00000000090872ca */ /* 0x000fc400000e0000 */
[----:B------:R-:W-:-:S06]  /*b530*/  CS2R R8, SRZ ;  /* 0x0000000000087805 */ /* 0x000fcc000001ff00 */
[----:B------:R-:W-:Y:S02]  /*b540*/  IADD3.X R8, R8, 0x40000040, RZ, P1, !PT ;  /* 0x4000004008087810 */ /* 0x000fe40000ffe4ff */
[----:B------:R-:W-:Y:S02]  /*b550*/  IADD3.X R9, R9, 0x40000040, RZ, P0, !PT ;  /* 0x4000004009097810 */ /* 0x000fe400007fe4ff */
[----:B------:R-:W-:Y:S02]  /*b560*/  R2UR UR11, R8 ;  /* 0x00000000080b72ca */ /* 0x000fe400000e0000 */
[----:B------:R-:W-:-:S11]  /*b570*/  R2UR UR9, R9 ;  /* 0x00000000090972ca */ /* 0x000fd600000e0000 */
[----:B------:R-:W-:Y:S02]  /*b580*/  UIADD3.64 UR18, UR10, 0x2, URZ ;  /* 0x000000020a127897 */ /* 0x000fe4000fffe03f */
[----:B------:R-:W-:Y:S02]  /*b590*/  UIADD3.64 UR16, UR8, 0x2, URZ ;  /* 0x0000000208107897 */ /* 0x000fe4000fffe03f */
[----:B------:R-:W-:Y:S02]  /*b5a0*/  UIADD3.64 UR22, UR10, 0x4, URZ ;  /* 0x000000040a167897 */ /* 0x000fe4000fffe03f */
[----:B------:R-:W-:Y:S01]  /*b5b0*/  UIADD3.64 UR20, UR8, 0x4, URZ ;  /* 0x0000000408147897 */ /* 0x000fe2000fffe03f */
[----:B--2---:R-:W-:-:S06]  /*b5c0*/  WARPGROUP.ARRIVE ;  /* 0x00000000000079c5 */ /* 0x004fcc0000000000 */
[----:B------:R-:W-:Y:S03]  /*b5d0*/  HGMMA.64x256x8.F32.TF32 R124, gdesc[UR4], R124, gsb0 ;  /* 0x07e00000047c79f0 */ /* 0x000fe6000800287c */
[----:B------:R-:W-:Y:S02]  /*b5e0*/  WARPGROUP.DEPBAR.LE gsb0, 0x0 ;  /* 0x00008000000079c5 */ /* 0x000fe40000010000 */
[----:B------:R-:W-:-:S15]  /*b5f0*/  WARPGROUP.ARRIVE ;  /* 0x00000000000079c5 */ /* 0x000fde0000000000 */
[----:B------:R-:W-:-:S08]  /*b600*/  NOP ;  /* 0x0000000000007918 */ /* 0x000fd00000000000 */
        /* <DEDUP_REMOVED lines=10> */
[----:B------:R-:W-:Y:S04]  /*b6b0*/  STL.64 [R1], R124 ;  /* 0x0000007c01007387 */ /* 0x000fe80000100a00 */
        /* <DEDUP_REMOVED lines=63> */
[----:B-1----:R-:W2:Y:S04]  /*bab0*/  LDL.LU.64 R250, [R1+0x5c8] ;  /* 0x0005c80001fa7983 */ /* 0x002ea80000300a00 */
[----:B------:R-:W4:Y:S04]  /*bac0*/  LDL.LU.64 R248, [R1+0x5c0] ;  /* 0x0005c00001f87983 */ /* 0x000f280000300a00 */
        /* <DEDUP_REMOVED lines=62> */
[----:B------:R-:W-:Y:S01]  /*beb0*/  UIADD3.64 UR4, UR8, 0x1fe, URZ ;  /* 0x000001fe08047897 */ /* 0x000fe2000fffe03f */
[----:B------:R-:W-:Y:S01]  /*bec0*/  ISETP.GT.AND P1, PT, R5, RZ, PT ;  /* 0x000000ff0500720c */ /* 0x000fe20003f24270 */
[----:B------:R-:W-:Y:S01]  /*bed0*/  UIADD3.64 UR16, UR8, 0x202, URZ ;  /* 0x0000020208107897 */ /* 0x000fe2000fffe03f */
[----:B---3--:R-:W-:-:S02]  /*bee0*/  ISETP.GE.AND P0, PT, R13, R15, PT ;  /* 0x0000000f0d00720c */ /* 0x008fc40003f06270 */
[----:B------:R-:W-:Y:S01]  /*bef0*/  SEL R8, RZ, 0x4, !P1 ;  /* 0x00000004ff087807 */ /* 0x000fe20004800000 */
[----:B------:R-:W3:Y:S01]  /*bf00*/  LDL R15, [R1+0x328] ;  /* 0x00032800010f7983 */ /* 0x000ee20000100800 */
[----:B------:R-:W-:Y:S02]  /*bf10*/  ISETP.GT.AND P1, PT, R5, 0x1, PT ;  /* 0x000000010500780c */ /* 0x000fe40003f24270 */
[----:B------:R-:W-:Y:S02]  /*bf20*/  SEL R8, R8, RZ, !P0 ;  /* 0x000000ff08087207 */ /* 0x000fe40004000000 */
[----:B------:R-:W-:Y:S02]  /*bf30*/  SEL R9, RZ, 0x4, !P1 ;  /* 0x00000004ff097807 */ /* 0x000fe40004800000 */
[----:B------:R-:W-:Y:S01]  /*bf40*/  ISETP.NE.U32.AND P2, PT, R8, RZ, PT ;  /* 0x000000ff0800720c */ /* 0x000fe20003f45070 */
[----:B------:R-:W-:Y:S01]  /*bf50*/  VIADD R8, R10, 0x1 ;  /* 0x000000010a087836 */ /* 0x000fe20000000000 */
[----:B--2---:R-:W-:-:S04]  /*bf60*/  WARPGROUP.ARRIVE ;  /* 0x00000000000079c5 */ /* 0x004fc80000000000 */
[C---:B------:R-:W-:Y:S01]  /*bf70*/  ISETP.GT.AND P1, PT, R8.reuse, 0x2, PT ;  /* 0x000000020800780c */ /* 0x040fe20003f24270 */
[----:B------:R1:W-:Y:S01]  /*bf80*/  STL [R1+0x388], R14 ;  /* 0x0003880e01007387 */ /* 0x0003e20000100800 */
[----:B------:R-:W-:Y:S02]  /*bf90*/  SEL R9, R9, RZ, !P0 ;  /* 0x000000ff09097207 */ /* 0x000fe40004000000 */
[----:B------:R-:W-:Y:S01]  /*bfa0*/  SEL R12, R8, RZ, !P1 ;  /* 0x000000ff080c7207 */ /* 0x000fe20004800000 */
[----:B------:R-:W-:Y:S01]  /*bfb0*/  HGMMA.64x256x8.F32.TF32 R24, gdesc[UR4], R24, gsb0 ;  /* 0x07e00000041879f0 */ /* 0x000fe20008002818 */
[----:B------:R-:W-:Y:S01]  /*bfc0*/  UIADD3.64 UR4, UR8, 0x200, URZ ;  /* 0x0000020008047897 */ /* 0x000fe2000fffe03f */
[----:B------:R-:W-:Y:S01]  /*bfd0*/  ISETP.NE.U32.AND P3, PT, R9, RZ, PT ;  /* 0x000000ff0900720c */ /* 0x000fe20003f65070 */
[----:B------:R-:W-:Y:S01]  /*bfe0*/  UMOV UR6, UR10 ;  /* 0x0000000a00067c82 */ /* 0x000fe20008000000 */
[----:B------:R-:W-:Y:S01]  /*bff0*/  UMOV UR7, UR11 ;  /* 0x0000000b00077c82 */ /* 0x000fe20008000000 */
[----:B------:R-:W-:Y:S01]  /*c000*/  IMAD R11, R12, 0x4000, R11 ;  /* 0x000040000c0b7824 */ /* 0x000fe200078e020b */
[----:B------:R-:W-:-:S02]  /*c010*/  WARPGROUP.DEPBAR.LE gsb0, 0x0 ;  /* 0x00008000000079c5 */ /* 0x000fc40000010000 */
[----:B------:R-:W-:-:S15]  /*c020*/  WARPGROUP.ARRIVE ;  /* 0x00000000000079c5 */ /* 0x000fde0000000000 */
[----:B------:R-:W-:-:S05]  /*c030*/  NOP ;  /* 0x0000000000007918 */ /* 0x000fca0000000000 */
[----:B------:R-:W-:Y:S01]  /*c040*/  HGMMA.64x256x8.F32.TF32 R24, gdesc[UR4], R24, gsb0 ;  /* 0x07e00000041879f0 */ /* 0x000fe20008002818 */
[----:B------:R-:W-:Y:S01]  /*c050*/  UIADD3.64 UR4, UR8, 0x204, URZ ;  /* 0x0000020408047897 */ /* 0x000fe2000fffe03f */
[----:B------:R-:W-:Y:S01]  /*c060*/  UMOV UR6, UR22 ;  /* 0x0000001600067c82 */ /* 0x000fe20008000000 */
[----:B------:R-:W-:Y:S01]  /*c070*/  UMOV UR7, UR23 ;  /* 0x0000001700077c82 */ /* 0x000fe20008000000 */
[----:B------:R-:W-:Y:S02]  /*c080*/  WARPGROUP.DEPBAR.LE gsb0, 0x0 ;  /* 0x00008000000079c5 */ /* 0x000fe40000010000 */
[----:B------:R-:W-:-:S15]  /*c090*/  WARPGROUP.ARRIVE ;  /* 0x00000000000079c5 */ /* 0x000fde0000000000 */
[----:B------:R-:W-:-:S07]  /*c0a0*/  NOP ;  /* 0x0000000000007918 */ /* 0x000fce0000000000 */
[----:B------:R-:W-:Y:S01]  /*c0b0*/  HGMMA.64x256x8.F32.TF32 R24, gdesc[UR16], R24, gsb0 ;  /* 0x07e00000101879f0 */ /* 0x000fe20008002818 */
[----:B------:R-:W-:Y:S02]  /*c0c0*/  IMAD.IADD R10, R14, 0x1, R11 ;  /* 0x000000010e0a7824 */ /* 0x000fe400078e020b */
[----:B-1----:R-:W2:Y:S01]  /*c0d0*/  LDL R14, [R1+0x330] ;  /* 0x00033000010e7983 */ /* 0x002ea20000100800 */
[----:B------:R-:W-:Y:S02]  /*c0e0*/  WARPGROUP.DEPBAR.LE gsb0, 0x0 ;  /* 0x00008000000079c5 */ /* 0x000fe40000010000 */
[----:B------:R-:W-:-:S15]  /*c0f0*/  WARPGROUP.ARRIVE ;  /* 0x00000000000079c5 */ /* 0x000fde0000000000 */
[----:B------:R-:W-:-:S07]  /*c100*/  NOP ;  /* 0x0000000000007918 */ /* 0x000fce0000000000 */
[----:B------:R-:W-:Y:S03]  /*c110*/  HGMMA.64x256x8.F32.TF32 R24, gdesc[UR4], R24, gsb0 ;  /* 0x07e00000041879f0 */ /* 0x000fe60008002818 */
[----:B------:R-:W-:Y:S02]  /*c120*/  WARPGROUP.DEPBAR.LE gsb0, 0x0 ;  /* 0x00008000000079c5 */ /* 0x000fe40000010000 */
[----:B------:R1:W-:Y:S04]  /*c130*/  STL [R1+0x3cc], R136 ;  /* 0x0003cc8801007387 */ /* 0x0003e80000100800 */
[----:B-1----:R-:W4:Y:S04]  /*c140*/  LDL R136, [R1+0x348] ;  /* 0x0003480001887983 */ /* 0x002f280000100800 */
[----:B------:R1:W-:Y:S04]  /*c150*/  STL [R1+0x3c8], R137 ;  /* 0x0003c88901007387 */ /* 0x0003e80000100800 */
[----:B-1----:R-:W3:Y:S04]  /*c160*/  LDL R137, [R1+0x32c] ;  /* 0x00032c0001897983 */ /* 0x002ee80000100800 */
[----:B------:R1:W-:Y:S04]  /*c170*/  STL [R1+0x3c4], R138 ;  /* 0x0003c48a01007387 */ /* 0x0003e80000100800 */
[----:B-1----:R-:W4:Y:S04]  /*c180*/  LDL R138, [R1+0x34c] ;  /* 0x00034c00018a7983 */ /* 0x002f280000100800 */
[----:B------:R-:W-:Y:S04]  /*c190*/  STL [R1+0x3c0], R139 ;  /* 0x0003c08b01007387 */ /* 0x000fe80000100800 */
[----:B------:R-:W-:Y:S04]  /*c1a0*/  STL [R1+0x3bc], R140 ;  /* 0x0003bc8c01007387 */ /* 0x000fe80000100800 */
[----:B------:R-:W-:Y:S04]  /*c1b0*/  STL [R1+0x3b8], R141 ;  /* 0x0003b88d01007387 */ /* 0x000fe80000100800 */
[----:B------:R1:W-:Y:S04]  /*c1c0*/  STL [R1+0x3b4], R142 ;  /* 0x0003b48e01007387 */ /* 0x0003e80000100800 */
[----:B-1----:R-:W2:Y:S04]  /*c1d0*/  LDL R142, [R1+0x24c] ;  /* 0x00024c00018e7983 */ /* 0x002ea80000100800 */
[----:B------:R-:W-:Y:S04]  /*c1e0*/  STL [R1+0x3b0], R143 ;  /* 0x0003b08f01007387 */ /* 0x000fe80000100800 */
[----:B------:R-:W-:Y:S04]  /*c1f0*/  STL [R1+0x3a8], R144 ;  /* 0x0003a89001007387 */ /* 0x000fe80000100800 */
[----:B------:R-:W-:Y:S04]  /*c200*/  STL [R1+0x3a4], R145 ;  /* 0x0003a49101007387 */ /* 0x000fe80000100800 */
[----:B------:R1:W-:Y:S04]  /*c210*/  STL [R1+0x3a0], R146 ;  /* 0x0003a09201007387 */ /* 0x0003e80000100800 */
[----:B------:R-:W-:Y:S01]  /*c220*/  STL [R1+0x39c], R147 ;  /* 0x00039c9301007387 */ /* 0x000fe20000100800 */
[----:B------:R-:W-:-:S03]  /*c230*/  IMAD.MOV.U32 R8, RZ, RZ, R7 ;  /* 0x000000ffff087224 */ /* 0x000fc600078e0007 */
[----:B------:R-:W-:Y:S01]  /*c240*/  STL [R1+0x398], R148 ;  /* 0x0003989401007387 */ /* 0x000fe20000100800 */
[----:B------:R-:W-:Y:S01]  /*c250*/  IMAD.MOV.U32 R9, RZ, RZ, R6 ;  /* 0x000000ffff097224 */ /* 0x000fe200078e0006 */
[----:B------:R-:W-:Y:S06]  /*c260*/  BAR.SYNC.DEFER_BLOCKING 0x0 ;  /* 0x0000000000007b1d */ /* 0x000fec0000010000 */
[----:B------:R-:W-:Y:S04]  /*c270*/  STL [R1+0x394], R149 ;  /* 0x0003949501007387 */ /* 0x000fe80000100800 */
[----:B------:R-:W-:Y:S04]  /*c280*/  STL [R1+0x390], R150 ;  /* 0x0003909601007387 */ /* 0x000fe80000100800 */
[----:B------:R1:W-:Y:S04]  /*c290*/  STL [R1+0x38c], R151 ;  /* 0x00038c9701007387 */ /* 0x0003e80000100800 */
[----:B------:R-:W3:Y:S04]  /*c2a0*/  LDL R141, [R1+0x324] ;  /* 0x00032400018d7983 */ /* 0x000ee80000100800 */
[----:B------:R-:W3:Y:S04]  /*c2b0*/  LDL R140, [R1+0x380] ;  /* 0x00038000018c7983 */ /* 0x000ee80000100800 */
[----:B------:R-:W-:Y:S01]  /*c2c0*/  @!PT LDS RZ, [RZ] ;  /* 0x00000000fffff984 */ /* 0x000fe20000000800 */
[----:B------:R-:W-:Y:S01]  /*c2d0*/  @!PT LDS RZ, [RZ] ;  /* 0x00000000fffff984 */ /* 0x000fe20000000800 */
[----:B------:R-:W-:Y:S01]  /*c2e0*/  @!PT LDS RZ, [RZ] ;  /* 0x00000000fffff984 */ /* 0x000fe20000000800 */
[----:B------:R2:W-:Y:S04]  /*c2f0*/  LDGSTS.E [R10+0x18000], desc[UR12][R8.64], P2 ;  /* 0x18000000080a7fae */ /* 0x0005e8000912184c */
[----:B------:R-:W3:Y:S01]  /*c300*/  LDL R139, [R1+0x344] ;  /* 0x00034400018b7983 */ /* 0x000ee20000100800 */
[----:B--2---:R-:W-:-:S05]  /*c310*/  IADD3 R8, P1, R142, R7, RZ ;  /* 0x000000078e087210 */ /* 0x004fca0007f3e0ff */
[----:B------:R-:W-:Y:S02]  /*c320*/  IMAD.X R9, R6, 0x1, R14, P1 ;  /* 0x0000000106097824 */ /* 0x000fe400008e060e */
[----:B------:R-:W2:Y:S01]  /*c330*/  LDL R14, [R1+0x320] ;  /* 0x00032000010e7983 */ /* 0x000ea20000100800 */
[----:B------:R-:W-:-:S03]  /*c340*/  ISETP.GT.AND P1, PT, R5, 0x2, PT ;  /* 0x000000020500780c */ /* 0x000fc60003f24270 */
[----:B------:R1:W-:Y:S02]  /*c350*/  LDGSTS.E [R10+0x18004], desc[UR12][R8.64], P3 ;  /* 0x18004000080a7fae */ /* 0x0003e4000992184c */
[----:B-1----:R-:W-:Y:S02]  /*c360*/  SEL R8, RZ, 0x4, !P1 ;  /* 0x00000004ff087807 */ /* 0x002fe40004800000 */
[----:B------:R-:W-:Y:S02]  /*c370*/  ISETP.GT.AND P1, PT, R5, 0x3, PT ;  /* 0x000000030500780c */ /* 0x000fe40003f24270 */
[----:B------:R-:W-:-:S04]  /*c380*/  SEL R8, R8, RZ, !P0 ;  /* 0x000000ff08087207 */ /* 0x000fc80004000000 */
[----:B------:R-:W-:Y:S02]  /*c390*/  ISETP.NE.U32.AND P2, PT, R8, RZ, PT ;  /* 0x000000ff0800720c */ /* 0x000fe40003f45070 */
[----:B------:R-:W-:-:S04]  /*c3a0*/  SEL R8, RZ, 0x4, !P1 ;  /* 0x00000004ff087807 */ /* 0x000fc80004800000 */
[----:B------:R-:W-:-:S04]  /*c3b0*/  SEL R8, R8, RZ, !P0 ;  /* 0x000000ff08087207 */ /* 0x000fc80004000000 */
[----:B------:R-:W-:Y:S02]  /*c3c0*/  ISETP.NE.U32.AND P1, PT, R8, RZ, PT ;  /* 0x000000ff0800720c */ /* 0x000fe40003f25070 */
[-C--:B----4-:R-:W-:Y:S02]  /*c3d0*/  LEA R8, P3, R138, R7.reuse, 0x2 ;  /* 0x000000078a087211 */ /* 0x090fe400078610ff */
[----:B------:R-:W4:Y:S03]  /*c3e0*/  LDL R138, [R1+0x340] ;  /* 0x00034000018a7983 */ /* 0x000f260000100800 */
[----:B---3--:R-:W-:Y:S02]  /*c3f0*/  IMAD.X R9, R6, 0x1, R137, P3 ;  /* 0x0000000106097824 */ /* 0x008fe400018e0689 */
[----:B------:R-:W3:Y:S04]  /*c400*/  LDL R137, [R1+0x31c] ;  /* 0x00031c0001897983 */ /* 0x000ee80000100800 */
[----:B------:R1:W-:Y:S02]  /*c410*/  LDGSTS.E [R10+0x18008], desc[UR12][R8.64], P2 ;  /* 0x18008000080a7fae */ /* 0x0003e4000912184c */
[----:B-1----:R-:W-:-:S02]  /*c420*/  LEA R8, P2, R136, R7, 0x2 ;  /* 0x0000000788087211 */ /* 0x002fc400078410ff */
[----:B------:R-:W3:Y:S03]  /*c430*/  LDL R136, [R1+0x33c] ;  /* 0x00033c0001887983 */ /* 0x000ee60000100800 */
[----:B------:R-:W-:Y:S02]  /*c440*/  IMAD.X R9, R6, 0x1, R15, P2 ;  /* 0x0000000106097824 */ /* 0x000fe400010e060f */
[----:B------:R-:W3:Y:S04]  /*c450*/  LDL R15, [R1+0x318] ;  /* 0x00031800010f7983 */ /* 0x000ee80000100800 */
[----:B------:R1:W-:Y:S01]  /*c460*/  LDGSTS.E [R10+0x1800c], desc[UR12][R8.64], P1 ;  /* 0x1800c000080a7fae */ /* 0x0003e2000892184c */
[----:B------:R-:W-:-:S04]  /*c470*/  ISETP.GT.AND P1, PT, R5, 0x4, PT ;  /* 0x000000040500780c */ /* 0x000fc80003f24270 */
[----:B-1----:R-:W-:Y:S02]  /*c480*/  SEL R8, RZ, 0x4, !P1 ;  /* 0x00000004ff087807 */ /* 0x002fe40004800000 */
[----:B------:R-:W-:Y:S02]  /*c490*/  ISETP.GT.AND P1, PT, R5, 0x5, PT ;  /* 0x000000050500780c */ /* 0x000fe40003f24270 */
[----:B------:R-:W-:-:S04]  /*c4a0*/  SEL R8, R8, RZ, !P0 ;  /* 0x000000ff08087207 */ /* 0x000fc80004000000 */
[----:B------:R-:W-:Y:S02]  /*c4b0*/  ISETP.NE.U32.AND P2, PT, R8, RZ, PT ;  /* 0x000000ff0800720c */ /* 0x000fe40003f45070 */
[----:B------:R-:W-:-:S04]  /*c4c0*/  SEL R8, RZ, 0x4, !P1 ;  /* 0x00000004ff087807 */ /* 0x000fc80004800000 */
[----:B------:R-:W-:-:S04]  /*c4d0*/  SEL R8, R8, RZ, !P0 ;  /* 0x000000ff08087207 */ /* 0x000fc80004000000 */
[----:B------:R-:W-:Y:S02]  /*c4e0*/  ISETP.NE.U32.AND P1, PT, R8, RZ, PT ;  /* 0x000000ff0800720c */ /* 0x000fe40003f25070 */
[-C--:B------:R-:W-:Y:S02]  /*c4f0*/  LEA R8, P3, R142, R7.reuse, 0x2 ;  /* 0x000000078e087211 */ /* 0x080fe400078610ff */
[----:B------:R-:W3:Y:S01]  /*c500*/  LDL R142, [R1+0x338] ;  /* 0x00033800018e7983 */ /* 0x000ee20000100800 */
[----:B------:R-:W-:Y:S02]  /*c510*/  IMAD.IADD R10, R140, 0x1, R11 ;  /* 0x000000018c0a7824 */ /* 0x000fe400078e020b */
[----:B------:R-:W-:Y:S01]  /*c520*/  IMAD.X R9, R6, 0x1, R141, P3 ;  /* 0x0000000106097824 */ /* 0x000fe200018e068d */
[----:B------:R-:W3:Y:S04]  /*c530*/  LDL R140, [R1+0x37c] ;  /* 0x00037c00018c7983 */ /* 0x000ee80000100800 */
[----:B------:R-:W3:Y:S04]  /*c540*/  LDL R141, [R1+0x314] ;  /* 0x00031400018d7983 */ /* 0x000ee80000100800 */
[----:B------:R1:W-:Y:S02]  /*c550*/  LDGSTS.E [R10+0x18000], desc[UR12][R8.64], P2 ;  /* 0x18000000080a7fae */ /* 0x0003e4000912184c */
[----:B-1----:R-:W-:-:S02]  /*c560*/  LEA R8, P2, R139, R7, 0x2 ;  /* 0x000000078b087211 */ /* 0x002fc400078410ff */
[----:B------:R-:W3:Y:S03]  /*c570*/  LDL R139, [R1+0x334] ;  /* 0x00033400018b7983 */ /* 0x000ee60000100800 */
[----:B--2---:R-:W-:Y:S02]  /*c580*/  IMAD.X R9, R6, 0x1, R14, P2 ;  /* 0x0000000106097824 */ /* 0x004fe400010e060e */
[----:B------:R-:W2:Y:S04]  /*c590*/  LDL R14, [R1+0x310] ;  /* 0x00031000010e7983 */ /* 0x000ea80000100800 */
        /* <DEDUP_REMOVED lines=27> */
[----:B------:R-:W-:Y:S02]  /*c750*/  LEA R8, P3, R142, R7, 0x2 ;  /* 0x000000078e087211 */ /* 0x000fe400078610ff */
[----:B------:R-:W3:Y:S01]  /*c760*/  LDL R142, [R1+0x268] ;  /* 0x00026800018e7983 */ /* 0x000ee20000100800 */
[----:B------:R-:W-:-:S03]  /*c770*/  IMAD.IADD R10, R140, 0x1, R11 ;  /* 0x000000018c0a7824 */ /* 0x000fc600078e020b */
[----:B------:R-:W3:Y:S01]  /*c780*/  LDL R140, [R1+0x378] ;  /* 0x00037800018c7983 */ /* 0x000ee20000100800 */
[----:B------:R-:W-:-:S03]  /*c790*/  IMAD.X R9, R6, 0x1, R141, P3 ;  /* 0x0000000106097824 */ /* 0x000fc600018e068d */
[----:B------:R-:W3:Y:S04]  /*c7a0*/  LDL R141, [R1+0x304] ;  /* 0x00030400018d7983 */ /* 0x000ee80000100800 */
[----:B------:R1:W-:Y:S02]  /*c7b0*/  LDGSTS.E [R10+0x18000], desc[UR12][R8.64], P2 ;  /* 0x18000000080a7fae */ /* 0x0003e4000912184c */
[----:B-1----:R-:W-:Y:S02]  /*c7c0*/  LEA R8, P2, R139, R7, 0x2 ;  /* 0x000000078b087211 */ /* 0x002fe400078410ff */
[----:B------:R-:W3:Y:S03]  /*c7d0*/  LDL R139, [R1+0x2a8] ;  /* 0x0002a800018b7983 */ /* 0x000ee60000100800 */
[----:B--2---:R-:W-:-:S02]  /*c7e0*/  IMAD.X R9, R6, 0x1, R14, P2 ;  /* 0x0000000106097824 */ /* 0x004fc400010e060e */
        /* <DEDUP_REMOVED lines=172> */
[----:B------:R-:W-:-:S03]  /*d2b0*/  ISETP.GT.AND P1, PT, R5, 0x1c, PT ;  /* 0x0000001c0500780c */ /* 0x000fc60003f24270 */
[----:B------:R-:W3:Y:S01]  /*d2c0*/  LDL.LU R146, [R1+0x248] ;  /* 0x0002480001927983 */ /* 0x000ee20000300800 */
[----:B-1----:R-:W-:Y:S02]  /*d2d0*/  SEL R8, RZ, 0x4, !P1 ;  /* 0x00000004ff087807 */ /* 0x002fe40004800000 */
[----:B------:R-:W-:Y:S02]  /*d2e0*/  ISETP.GT.AND P1, PT, R5, 0x1d, PT ;  /* 0x0000001d0500780c */ /* 0x000fe40003f24270 */
[----:B------:R-:W-:-:S04]  /*d2f0*/  SEL R8, R8, RZ, !P0 ;  /* 0x000000ff08087207 */ /* 0x000fc80004000000 */
[----:B------:R-:W-:Y:S02]  /*d300*/  ISETP.NE.U32.AND P2, PT, R8, RZ, PT ;  /* 0x000000ff0800720c */ /* 0x000fe40003f45070 */
[----:B------:R-:W-:-:S04]  /*d310*/  SEL R8, RZ, 0x4, !P1 ;  /* 0x00000004ff087807 */ /* 0x000fc80004800000 */
[----:B------:R-:W-:-:S04]  /*d320*/  SEL R8, R8, RZ, !P0 ;  /* 0x000000ff08087207 */ /* 0x000fc80004000000 */
[----:B------:R-:W-:Y:S02]  /*d330*/  ISETP.NE.U32.AND P1, PT, R8, RZ, PT ;  /* 0x000000ff0800720c */ /* 0x000fe40003f25070 */
[----:B------:R-:W-:-:S05]  /*d340*/  LEA R8, P3, R142, R7, 0x2 ;  /* 0x000000078e087211 */ /* 0x000fca00078610ff */
[----:B------:R-:W-:Y:S02]  /*d350*/  IMAD.X R9, R6, 0x1, R140, P3 ;  /* 0x0000000106097824 */ /* 0x000fe400018e068c */
[----:B------:R-:W-:-:S05]  /*d360*/  IMAD.IADD R10, R141, 0x1, R11 ;  /* 0x000000018d0a7824 */ /* 0x000fca00078e020b */
[----:B------:R1:W-:Y:S02]  /*d370*/  LDGSTS.E [R10+0x18000], desc[UR12][R8.64], P2 ;  /* 0x18000000080a7fae */ /* 0x0003e4000912184c */
[----:B-1----:R-:W-:-:S05]  /*d380*/  LEA R8, P2, R139, R7, 0x2 ;  /* 0x000000078b087211 */ /* 0x002fca00078410ff */
[----:B--2---:R-:W-:Y:S02]  /*d390*/  IMAD.X R9, R6, 0x1, R14, P2 ;  /* 0x0000000106097824 */ /* 0x004fe400010e060e */
[----:B------:R-:W2:Y:S04]  /*d3a0*/  LDL.LU R14, [R1+0x244] ;  /* 0x00024400010e7983 */ /* 0x000ea80000300800 */
[----:B------:R1:W-:Y:S01]  /*d3b0*/  LDGSTS.E [R10+0x18004], desc[UR12][R8.64], P1 ;  /* 0x18004000080a7fae */ /* 0x0003e2000892184c */
[----:B------:R-:W-:-:S03]  /*d3c0*/  ISETP.GT.AND P1, PT, R5, 0x1e, PT ;  /* 0x0000001e0500780c */ /* 0x000fc60003f24270 */
[----:B------:R-:W2:Y:S04]  /*d3d0*/  LDL.LU R151, [R1+0x234] ;  /* 0x0002340001977983 */ /* 0x000ea80000300800 */
[----:B------:R-:W2:Y:S01]  /*d3e0*/  LDL.LU R149, [R1+0x224] ;  /* 0x0002240001957983 */ /* 0x000ea20000300800 */
[----:B-1----:R-:W-:-:S03]  /*d3f0*/  SEL R8, RZ, 0x4, !P1 ;  /* 0x00000004ff087807 */ /* 0x002fc60004800000 */
[----:B------:R-:W2:Y:S01]  /*d400*/  LDL.LU R141, [R1+0x228] ;  /* 0x00022800018d7983 */ /* 0x000ea20000300800 */
[----:B------:R-:W-:Y:S02]  /*d410*/  ISETP.GT.AND P1, PT, R5, 0x1f, PT ;  /* 0x0000001f0500780c */ /* 0x000fe40003f24270 */
[----:B------:R-:W-:Y:S01]  /*d420*/  SEL R8, R8, RZ, !P0 ;  /* 0x000000ff08087207 */ /* 0x000fe20004000000 */
[----:B------:R-:W2:Y:S03]  /*d430*/  LDL.LU R143, [R1+0x238] ;  /* 0x00023800018f7983 */ /* 0x000ea60000300800 */
[----:B------:R-:W-:Y:S01]  /*d440*/  ISETP.NE.U32.AND P2, PT, R8, RZ, PT ;  /* 0x000000ff0800720c */ /* 0x000fe20003f45070 */
[----:B------:R-:W2:Y:S01]  /*d450*/  LDL.LU R147, [R1+0x214] ;  /* 0x0002140001937983 */ /* 0x000ea20000300800 */
[----:B------:R-:W-:-:S04]  /*d460*/  SEL R8, RZ, 0x4, !P1 ;  /* 0x00000004ff087807 */ /* 0x000fc80004800000 */
[----:B------:R-:W-:-:S04]  /*d470*/  SEL R8, R8, RZ, !P0 ;  /* 0x000000ff08087207 */ /* 0x000fc80004000000 */
[----:B------:R-:W-:Y:S02]  /*d480*/  ISETP.NE.U32.AND P1, PT, R8, RZ, PT ;  /* 0x000000ff0800720c */ /* 0x000fe40003f25070 */
[----:B----4-:R-:W-:-:S05]  /*d490*/  LEA R8, P3, R138, R7, 0x2 ;  /* 0x000000078a087211 */ /* 0x010fca00078610ff */
[----:B---3--:R-:W-:-:S05]  /*d4a0*/  IMAD.X R9, R6, 0x1, R137, P3 ;  /* 0x0000000106097824 */ /* 0x008fca00018e0689 */
[----:B------:R1:W-:Y:S02]  /*d4b0*/  LDGSTS.E [R10+0x18008], desc[UR12][R8.64], P2 ;  /* 0x18008000080a7fae */ /* 0x0003e4000912184c */
[----:B-1----:R-:W-:Y:S02]  /*d4c0*/  LEA R8, P2, R15, R7, 0x2 ;  /* 0x000000070f087211 */ /* 0x002fe400078410ff */
[----:B------:R-:W1:Y:S03]  /*d4d0*/  S2R R15, SR_TID.X ;  /* 0x00000000000f7919 */ /* 0x000e660000002100 */
[----:B------:R-:W-:Y:S02]  /*d4e0*/  IMAD.X R9, R6, 0x1, R136, P2 ;  /* 0x0000000106097824 */ /* 0x000fe400010e0688 */
[----:B------:R-:W3:Y:S03]  /*d4f0*/  S2R R136, SR_TID.X ;  /* 0x0000000000887919 */ /* 0x000ee60000002100 */
[----:B------:R4:W-:Y:S01]  /*d500*/  LDGSTS.E [R10+0x1800c], desc[UR12][R8.64], P1 ;  /* 0x1800c000080a7fae */ /* 0x0009e2000892184c */
[----:B------:R-:W4:Y:S01]  /*d510*/  S2R R138, SR_CgaCtaId ;  /* 0x00000000008a7919 */ /* 0x000f220000008800 */
[----:B------:R-:W-:-:S02]  /*d520*/  MOV R137, 0x400 ;  /* 0x0000040000897802 */ /* 0x000fc40000000f00 */
[----:B------:R-:W0:Y:S01]  /*d530*/  LDGDEPBAR ;  /* 0x00000000000079af */ /* 0x000e220000000000 */
[----:B-1----:R-:W-:-:S04]  /*d540*/  LOP3.LUT R15, R15, 0x1f, RZ, 0xc0, !PT ;  /* 0x0000001f0f0f7812 */ /* 0x002fc800078ec0ff */
[----:B------:R-:W-:Y:S02]  /*d550*/  ISETP.GE.AND P1, PT, R15, R5, PT ;  /* 0x000000050f00720c */ /* 0x000fe40003f26270 */
[----:B------:R-:W1:Y:S01]  /*d560*/  S2R R15, SR_TID.X ;  /* 0x00000000000f7919 */ /* 0x000e620000002100 */
[----:B---3--:R-:W-:-:S04]  /*d570*/  LOP3.LUT R136, R136, 0x60, RZ, 0xc0, !PT ;  /* 0x0000006088887812 */ /* 0x008fc800078ec0ff */
[----:B------:R-:W-:Y:S02]  /*d580*/  SHF.R.U32.HI R136, RZ, 0x1, R136 ;  /* 0x00000001ff887819 */ /* 0x000fe40000011688 */
[----:B----4-:R-:W-:-:S05]  /*d590*/  LEA R137, R138, R137, 0x18 ;  /* 0x000000898a897211 */ /* 0x010fca00078ec0ff */
[----:B------:R-:W-:Y:S01]  /*d5a0*/  IMAD R9, R12, 0x8000, R137 ;  /* 0x000080000c097824 */ /* 0x000fe200078e0289 */
[----:B-1----:R-:W-:-:S05]  /*d5b0*/  LOP3.LUT R15, R15, 0x7f, RZ, 0xc0, !PT ;  /* 0x0000007f0f0f7812 */ /* 0x002fca00078ec0ff */
[----:B------:R-:W-:-:S05]  /*d5c0*/  IMAD.SHL.U32 R15, R15, 0x4, RZ ;  /* 0x000000040f0f7824 */ /* 0x000fca00078e00ff */
[----:B------:R-:W-:Y:S02]  /*d5d0*/  LOP3.LUT R15, R15, R136, RZ, 0x3c, !PT ;  /* 0x000000880f0f7212 */ /* 0x000fe400078e3cff */
[----:B------:R-:W3:Y:S04]  /*d5e0*/  LDL.LU R136, [R1+0x200] ;  /* 0x0002000001887983 */ /* 0x000ee80000300800 */
[----:B------:R-:W4:Y:S04]  /*d5f0*/  LDL.LU R137, [R1+0x208] ;  /* 0x0002080001897983 */ /* 0x000f280000300800 */
[----:B------:R-:W3:Y:S04]  /*d600*/  LDL.LU R138, [R1+0x210] ;  /* 0x00021000018a7983 */ /* 0x000ee80000300800 */
[----:B------:R-:W4:Y:S01]  /*d610*/  LDL.LU R139, [R1+0x218] ;  /* 0x00021800018b7983 */ /* 0x000f220000300800 */
[----:B------:R-:W-:-:S03]  /*d620*/  SEL R8, RZ, 0x4, P1 ;  /* 0x00000004ff087807 */ /* 0x000fc60000800000 */
[----:B------:R-:W3:Y:S01]  /*d630*/  LDL.LU R140, [R1+0x220] ;  /* 0x00022000018c7983 */ /* 0x000ee20000300800 */
[----:B------:R-:W-:-:S03]  /*d640*/  SEL R8, R8, RZ, !P0 ;  /* 0x000000ff08087207 */ /* 0x000fc60004000000 */
[----:B------:R-:W3:Y:S01]  /*d650*/  LDL.LU R142, [R1+0x230] ;  /* 0x00023000018e7983 */ /* 0x000ee20000300800 */
[----:B------:R-:W-:Y:S01]  /*d660*/  ISETP.NE.U32.AND P0, PT, R8, RZ, PT ;  /* 0x000000ff0800720c */ /* 0x000fe20003f05070 */
[----:B------:R-:W-:Y:S02]  /*d670*/  IMAD.IADD R8, R15, 0x1, R9 ;  /* 0x000000010f087824 */ /* 0x000fe400078e0209 */
[----:B------:R-:W3:Y:S01]  /*d680*/  LDL.LU R15, [R1+0x204] ;  /* 0x00020400010f7983 */ /* 0x000ee20000300800 */
[----:B------:R-:W-:-:S03]  /*d690*/  IADD3 R10, P1, R0, R146, RZ ;  /* 0x00000092000a7210 */ /* 0x000fc60007f3e0ff */
[----:B------:R-:W3:Y:S04]  /*d6a0*/  LDL.LU R144, [R1+0x240] ;  /* 0x0002400001907983 */ /* 0x000ee80000300800 */
[----:B------:R-:W3:Y:S04]  /*d6b0*/  LDL.LU R145, [R1+0x20c] ;  /* 0x00020c0001917983 */ /* 0x000ee80000300800 */
[----:B------:R-:W3:Y:S04]  /*d6c0*/  LDL.LU R148, [R1+0x21c] ;  /* 0x00021c0001947983 */ /* 0x000ee80000300800 */
[----:B------:R-:W3:Y:S01]  /*d6d0*/  LDL.LU R150, [R1+0x22c] ;  /* 0x00022c0001967983 */ /* 0x000ee20000300800 */
[----:B--2---:R-:W-:-:S05]  /*d6e0*/  IMAD.X R11, R14, 0x1, R2, P1 ;  /* 0x000000010e0b7824 */ /* 0x004fca00008e0602 */
[----:B------:R1:W-:Y:S02]  /*d6f0*/  LDGSTS.E [R8], desc[UR12][R10.64], P0 ;  /* 0x000000000a087fae */ /* 0x0003e4000812184c */
[----:B-1----:R-:W-:-:S05]  /*d700*/  IADD3 R10, P1, R0, R143, RZ ;  /* 0x0000008f000a7210 */ /* 0x002fca0007f3e0ff */
[----:B------:R-:W-:-:S05]  /*d710*/  IMAD.X R11, R151, 0x1, R2, P1 ;  /* 0x00000001970b7824 */ /* 0x000fca00008e0602 */
[----:B------:R1:W-:Y:S02]  /*d720*/  LDGSTS.E [R8+0x400], desc[UR12][R10.64], P0 ;  /* 0x004000000a087fae */ /* 0x0003e4000812184c */
[----:B-1----:R-:W-:-:S05]  /*d730*/  IADD3 R10, P1, R0, R141, RZ ;  /* 0x0000008d000a7210 */ /* 0x002fca0007f3e0ff */
[----:B------:R-:W-:-:S05]  /*d740*/  IMAD.X R11, R149, 0x1, R2, P1 ;  /* 0x00000001950b7824 */ /* 0x000fca00008e0602 */
[----:B------:R4:W-:Y:S02]  /*d750*/  LDGSTS.E [R8+0x800], desc[UR12][R10.64], P0 ;  /* 0x008000000a087fae */ /* 0x0009e4000812184c */
[----:B----4-:R-:W-:-:S05]  /*d760*/  IADD3 R10, P1, R0, R139, RZ ;  /* 0x0000008b000a7210 */ /* 0x010fca0007f3e0ff */
[----:B------:R-:W-:-:S05]  /*d770*/  IMAD.X R11, R147, 0x1, R2, P1 ;  /* 0x00000001930b7824 */ /* 0x000fca00008e0602 */
[----:B------:R1:W-:Y:S02]  /*d780*/  LDGSTS.E [R8+0xc00], desc[UR12][R10.64], P0 ;  /* 0x00c000000a087fae */ /* 0x0003e4000812184c */
[----:B-1----:R-:W-:-:S05]  /*d790*/  IADD3 R10, P1, R0, R137, RZ ;  /* 0x00000089000a7210 */ /* 0x002fca0007f3e0ff */
[----:B---3--:R-:W-:-:S05]  /*d7a0*/  IMAD.X R11, R15, 0x1, R2, P1 ;  /* 0x000000010f0b7824 */ /* 0x008fca00008e0602 */
[----:B------:R1:W-:Y:S02]  /*d7b0*/  LDGSTS.E [R8+0x1000], desc[UR12][R10.64], P0 ;  /* 0x010000000a087fae */ /* 0x0003e4000812184c */
[----:B-1----:R-:W-:-:S05]  /*d7c0*/  IADD3 R10, P1, R0, R251, RZ ;  /* 0x000000fb000a7210 */ /* 0x002fca0007f3e0ff */
[----:B------:R-:W-:-:S05]  /*d7d0*/  IMAD.X R11, R250, 0x1, R2, P1 ;  /* 0x00000001fa0b7824 */ /* 0x000fca00008e0602 */
        /* <DEDUP_REMOVED lines=78> */
[----:B------:R1:W-:Y:S04]  /*dcc0*/  LDGSTS.E [R8+0x7c00], desc[UR12][R10.64], P0 ;  /* 0x07c000000a087fae */ /* 0x0003e8000812184c */
[----:B------:R-:W2:Y:S01]  /*dcd0*/  LDL R8, [R1+0x360] ;  /* 0x0003600001087983 */ /* 0x000ea20000100800 */
[----:B-1----:R-:W-:Y:S01]  /*dce0*/  IADD3 R10, P1, R0, R144, RZ ;  /* 0x00000090000a7210 */ /* 0x002fe20007f3e0ff */
[----:B--2---:R-:W-:Y:S02]  /*dcf0*/  IMAD.IADD R8, R8, 0x1, R9 ;  /* 0x0000000108087824 */ /* 0x004fe400078e0209 */
[----:B------:R-:W2:Y:S02]  /*dd00*/  LDL.LU R9, [R1+0x23c] ;  /* 0x00023c0001097983 */ /* 0x000ea40000300800 */
[----:B--2---:R-:W-:-:S05]  /*dd10*/  IMAD.X R11, R9, 0x1, R2, P1 ;  /* 0x00000001090b7824 */ /* 0x004fca00008e0602 */
        /* <DEDUP_REMOVED lines=90> */
[----:B------:R1:W-:Y:S01]  /*e2c0*/  LDGSTS.E [R8+0x7a00], desc[UR12][R10.64], P0 ;  /* 0x07a000000a087fae */ /* 0x0003e2000812184c */
[-C--:B------:R-:W-:Y:S02]  /*e2d0*/  IADD3 R19, P6, R19, R4.reuse, RZ ;  /* 0x0000000413137210 */ /* 0x080fe40007fde0ff */
[-C--:B------:R-:W-:Y:S02]  /*e2e0*/  IADD3 R155, P3, R155, R4.reuse, RZ ;  /* 0x000000049b9b7210 */ /* 0x080fe40007f7e0ff */
[----:B-1----:R-:W-:Y:S02]  /*e2f0*/  IADD3 R10, P1, R0, R17, RZ ;  /* 0x00000011000a7210 */ /* 0x002fe40007f3e0ff */
[----:B------:R-:W-:-:S03]  /*e300*/  IADD3 R17, P5, R17, R4, RZ ;  /* 0x0000000411117210 */ /* 0x000fc60007fbe0ff */
[C---:B------:R-:W-:Y:S01]  /*e310*/  IMAD.X R11, R16.reuse, 0x1, R2, P1 ;  /* 0x00000001100b7824 */ /* 0x040fe200008e0602 */
[-C--:B------:R-:W-:Y:S01]  /*e320*/  IADD3 R157, P4, R157, R4.reuse, RZ ;  /* 0x000000049d9d7210 */ /* 0x080fe20007f9e0ff */
[--C-:B------:R-:W-:Y:S01]  /*e330*/  IMAD.X R16, R16, 0x1, R3.reuse, P5 ;  /* 0x0000000110107824 */ /* 0x100fe200028e0603 */
[-C--:B------:R-:W-:Y:S02]  /*e340*/  IADD3 R159, P5, R159, R4.reuse, RZ ;  /* 0x000000049f9f7210 */ /* 0x080fe40007fbe0ff */
[----:B------:R1:W-:Y:S01]  /*e350*/  LDGSTS.E [R8+0x7e00], desc[UR12][R10.64], P0 ;  /* 0x07e000000a087fae */ /* 0x0003e2000812184c */
[-C--:B------:R-:W-:Y:S01]  /*e360*/  IADD3 R21, P0, R21, R4.reuse, RZ ;  /* 0x0000000415157210 */ /* 0x080fe20007f1e0ff */
[--C-:B------:R-:W-:Y:S01]  /*e370*/  IMAD.X R18, R18, 0x1, R3.reuse, P6 ;  /* 0x0000000112127824 */ /* 0x100fe200030e0603 */
        /* <DEDUP_REMOVED lines=95> */
[----:B------:R2:W-:Y:S01]  /*e970*/  STL [R1+0x200], R136 ;  /* 0x0002008801007387 */ /* 0x0005e20000100800 */
[-C--:B------:R-:W-:Y:S01]  /*e980*/  IADD3 R138, P5, R138, R4.reuse, RZ ;  /* 0x000000048a8a7210 */ /* 0x080fe20007fbe0ff */
[--C-:B------:R-:W-:Y:S01]  /*e990*/  IMAD.X R244, R244, 0x1, R3.reuse, P6 ;  /* 0x00000001f4f47824 */ /* 0x100fe200030e0603 */
[-C--:B------:R-:W-:Y:S01]  /*e9a0*/  IADD3 R249, P1, R249, R4.reuse, RZ ;  /* 0x00000004f9f97210 */ /* 0x080fe20007f3e0ff */
[--C-:B------:R-:W-:Y:S01]  /*e9b0*/  IMAD.X R236, R236, 0x1, R3.reuse, P2 ;  /* 0x00000001ecec7824 */ /* 0x100fe200010e0603 */
[-C--:B------:R-:W-:Y:S01]  /*e9c0*/  IADD3 R139, P6, R139, R4.reuse, RZ ;  /* 0x000000048b8b7210 */ /* 0x080fe20007fde0ff */
[----:B------:R-:W-:Y:S01]  /*e9d0*/  IMAD.X R246, R246, 0x1, R3, P0 ;  /* 0x00000001f6f67824 */ /* 0x000fe200000e0603 */
[-C--:B------:R-:W-:Y:S01]  /*e9e0*/  IADD3 R251, P2, R251, R4.reuse, RZ ;  /* 0x00000004fbfb7210 */ /* 0x080fe20007f5e0ff */
[----:B-1----:R-:W-:Y:S01]  /*e9f0*/  IMAD.MOV.U32 R10, RZ, RZ, R12 ;  /* 0x000000ffff0a7224 */ /* 0x002fe200078e000c */
[----:B------:R-:W0:Y:S01]  /*ea00*/  LDGDEPBAR ;  /* 0x00000000000079af */ /* 0x000e220000000000 */
[----:B------:R-:W-:-:S03]  /*ea10*/  IADD3 R140, P0, R140, R4, RZ ;  /* 0x000000048c8c7210 */ /* 0x000fc60007f1e0ff */
[----:B--2---:R2:W5:Y:S01]  /*ea20*/  LDL.LU R136, [R1+0x3cc] ;  /* 0x0003cc0001887983 */ /* 0x0045620000300800 */
[----:B------:R-:W-:-:S03]  /*ea30*/  IMAD.X R248, R248, 0x1, R3, P1 ;  /* 0x00000001f8f87824 */ /* 0x000fc600008e0603 */
[----:B------:R1:W-:Y:S01]  /*ea40*/  STL [R1+0x208], R137 ;  /* 0x0002088901007387 */ /* 0x0003e20000100800 */
[-C--:B------:R-:W-:Y:S01]  /*ea50*/  IADD3 R141, P1, R141, R4.reuse, RZ ;  /* 0x000000048d8d7210 */ /* 0x080fe20007f3e0ff */
[--C-:B------:R-:W-:Y:S01]  /*ea60*/  IMAD.X R250, R250, 0x1, R3.reuse, P2 ;  /* 0x00000001fafa7824 */ /* 0x100fe200010e0603 */
[-C--:B------:R-:W-:Y:S01]  /*ea70*/  IADD3 R142, P2, R142, R4.reuse, RZ ;  /* 0x000000048e8e7210 */ /* 0x080fe20007f5e0ff */
[--C-:B------:R-:W-:Y:S01]  /*ea80*/  IMAD.X R252, R252, 0x1, R3.reuse, P3 ;  /* 0x00000001fcfc7824 */ /* 0x100fe200018e0603 */
[----:B-1----:R2:W5:Y:S04]  /*ea90*/  LDL.LU R137, [R1+0x3c8] ;  /* 0x0003c80001897983 */ /* 0x0025680000300800 */
[----:B------:R1:W-:Y:S01]  /*eaa0*/  STL [R1+0x210], R138 ;  /* 0x0002108a01007387 */ /* 0x0003e20000100800 */
[----:B------:R-:W-:Y:S01]  /*eab0*/  IADD3 R143, P3, R143, R4, RZ ;  /* 0x000000048f8f7210 */ /* 0x000fe20007f7e0ff */
[----:B------:R-:W-:-:S02]  /*eac0*/  IMAD.X R15, R15, 0x1, R3, P4 ;  /* 0x000000010f0f7824 */ /* 0x000fc400020e0603 */
[----:B-1----:R2:W5:Y:S04]  /*ead0*/  LDL.LU R138, [R1+0x3c4] ;  /* 0x0003c400018a7983 */ /* 0x0025680000300800 */
[----:B------:R1:W-:Y:S01]  /*eae0*/  STL [R1+0x218], R139 ;  /* 0x0002188b01007387 */ /* 0x0003e20000100800 */
[----:B------:R-:W-:-:S03]  /*eaf0*/  IADD3 R144, P4, R144, R4, RZ ;  /* 0x0000000490907210 */ /* 0x000fc60007f9e0ff */
[----:B-1----:R2:W5:Y:S04]  /*eb00*/  LDL.LU R139, [R1+0x3c0] ;  /* 0x0003c000018b7983 */ /* 0x0025680000300800 */
[----:B------:R-:W3:Y:S04]  /*eb10*/  LDL R8, [R1+0x258] ;  /* 0x0002580001087983 */ /* 0x000ee80000100800 */
[----:B------:R1:W-:Y:S01]  /*eb20*/  STL [R1+0x220], R140 ;  /* 0x0002208c01007387 */ /* 0x0003e20000100800 */
[----:B------:R-:W-:Y:S01]  /*eb30*/  IMAD.X R145, R145, 0x1, R3, P5 ;  /* 0x0000000191917824 */ /* 0x000fe200028e0603 */
[----:B------:R-:W-:-:S02]  /*eb40*/  IADD3 R146, P5, R146, R4, RZ ;  /* 0x0000000492927210 */ /* 0x000fc40007fbe0ff */
[----:B-1----:R2:W5:Y:S04]  /*eb50*/  LDL.LU R140, [R1+0x3bc] ;  /* 0x0003bc00018c7983 */ /* 0x0025680000300800 */
[----:B------:R1:W-:Y:S01]  /*eb60*/  STL [R1+0x228], R141 ;  /* 0x0002288d01007387 */ /* 0x0003e20000100800 */
[----:B------:R-:W-:-:S03]  /*eb70*/  IMAD.X R147, R147, 0x1, R3, P6 ;  /* 0x0000000193937824 */ /* 0x000fc600030e0603 */
        /* <DEDUP_REMOVED lines=9> */
[----:B-1----:R-:W4:Y:S04]  /*ec10*/  LDL.LU R15, [R1+0x3ac] ;  /* 0x0003ac00010f7983 */ /* 0x002f280000300800 */
        /* <DEDUP_REMOVED lines=9> */
[----:B------:R1:W-:Y:S04]  /*ecb0*/  STL [R1+0x214], R147 ;  /* 0x0002149301007387 */ /* 0x0003e80000100800 */
        /* <DEDUP_REMOVED lines=12> */
[----:B------:R2:W5:Y:S01]  /*ed80*/  LDL.LU R12, [R1+0x384] ;  /* 0x00038400010c7983 */ /* 0x0005620000300800 */
[----:B------:R-:W-:-:S02]  /*ed90*/  VIADD R13, R13, 0x1 ;  /* 0x000000010d0d7836 */ /* 0x000fc40000000000 */
[----:B------:R-:W-:-:S03]  /*eda0*/  VIADD R5, R5, 0xffffffe0 ;  /* 0xffffffe005057836 */ /* 0x000fc60000000000 */
[----:B---3--:R-:W-:Y:S02]  /*edb0*/  ISETP.NE.U32.AND P0, PT, R8, R13, PT ;  /* 0x0000000d0800720c */ /* 0x008fe40003f05070 */
[----:B----4-:R-:W-:Y:S02]  /*edc0*/  SHF.R.S32.HI R8, RZ, 0x1f, R15 ;  /* 0x0000001fff087819 */ /* 0x010fe4000001140f */
[C---:B------:R-:W-:Y:S02]  /*edd0*/  LEA R7, P6, R15.reuse, R7, 0x2 ;  /* 0x000000070f077211 */ /* 0x040fe400078c10ff */
[----:B------:R-:W-:-:S05]  /*ede0*/  SHF.L.U64.HI R8, R15, 0x2, R8 ;  /* 0x000000020f087819 */ /* 0x000fca0000010208 */
[----:B------:R-:W-:Y:S02]  /*edf0*/  IMAD.X R6, R6, 0x1, R8, P6 ;  /* 0x0000000106067824 */ /* 0x000fe400030e0608 */
[----:B--2---:R-:W-:Y:S05]  /*ee00*/  @P0 BRA `(.L_x_1) ;  /* 0xffffffbc00600947 */ /* 0x004fea000383ffff */
.L_x_0:
[----:B------:R-:W2:Y:S01]  /*ee10*/  LDL.LU R10, [R1+0x35c] ;  /* 0x00035c00010a7983 */ /* 0x000ea20000300800 */
[----:B------:R-:W1:Y:S01]  /*ee20*/  S2R R9, SR_CgaCtaId ;  /* 0x0000000000097919 */ /* 0x000e620000008800 */
[----:B------:R-:W3:Y:S01]  /*ee30*/  S2R R2, SR_TID.X ;  /* 0x0000000000027919 */ /* 0x000ee20000002100 */
[----:B------:R-:W-:Y:S01]  /*ee40*/  MOV R13, 0x400 ;  /* 0x00000400000d7802 */ /* 0x000fe20000000f00 */
[----:B------:R-:W-:Y:S01]  /*ee50*/  ULDC UR5, c[0x0][0x22c] ;  /* 0x00008b0000057ab9 */ /* 0x000fe20000000800 */
[----:B------:R-:W-:-:S04]  /*ee60*/  DEPBAR.LE SB0, 0x0 ;  /* 0x000080000000791a */ /* 0x000fc80000000000 */
[----:B-----5:R-:W4:Y:S01]  /*ee70*/  LDL.LU R12, [R1+0x350] ;  /* 0x00035000010c7983 */ /* 0x020f220000300800 */
[----:B------:R-:W3:Y:S01]  /*ee80*/  S2R R11, SR_TID.X ;  /* 0x00000000000b7919 */ /* 0x000ee20000002100 */
[----:B------:R-:W-:Y:S01]  /*ee90*/  IMAD.MOV.U32 R6, RZ, RZ, R25 ;  /* 0x000000ffff067224 */ /* 0x000fe200078e0019 */
[----:B------:R-:W-:Y:S01]  /*eea0*/  ULDC UR4, c[0x0][0x22c] ;  /* 0x00008b0000047ab9 */ /* 0x000fe20000000800 */
[----:B------:R-:W-:Y:S01]  /*eeb0*/  IMAD.MOV.U32 R7, RZ, RZ, R27 ;  /* 0x000000ffff077224 */ /* 0x000fe200078e001b */
[----:B------:R-:W4:Y:S01]  /*eec0*/  LDL.LU R8, [R1+0x354] ;  /* 0x0003540001087983 */ /* 0x000f220000300800 */
[----:B------:R-:W-:Y:S01]  /*eed0*/  IMAD.MOV.U32 R18, RZ, RZ, R41 ;  /* 0x000000ffff127224 */ /* 0x000fe200078e0029 */
[----:B------:R-:W-:Y:S02]  /*eee0*/  ULDC.64 UR6, c[0x0][0x220] ;  /* 0x0000880000067ab9 */ /* 0x000fe40000000a00 */
[----:B------:R-:W4:Y:S01]  /*eef0*/  LDL.LU R242, [R1+0x358] ;  /* 0x0003580001f27983 */ /* 0x000f220000300800 */
[C---:B-1----:R-:W-:Y:S01]  /*ef00*/  LEA R13, R9.reuse, R13, 0x18 ;  /* 0x0000000d090d7211 */ /* 0x042fe200078ec0ff */
[----:B------:R-:W-:-:S02]  /*ef10*/  IMAD.SHL.U32 R3, R9, 0x100, RZ ;  /* 0x0000010009037824 */ /* 0x000fc400078e00ff */
[----:B------:R-:W1:Y:S01]  /*ef20*/  S2R R9, SR_TID.X ;  /* 0x0000000000097919 */ /* 0x000e620000002100 */
[C---:B---3--:R-:W-:Y:S02]  /*ef30*/  IMAD.SHL.U32 R0, R2.reuse, 0x10, RZ ;  /* 0x0000001002007824 */ /* 0x048fe400078e00ff */
[----:B------:R-:W-:-:S03]  /*ef40*/  IMAD.SHL.U32 R2, R2, 0x40, RZ ;  /* 0x0000004002027824 */ /* 0x000fc600078e00ff */
[----:B------:R-:W-:Y:S02]  /*ef50*/  LOP3.LUT R0, R0, 0xf0, RZ, 0xc0, !PT ;  /* 0x000000f000007812 */ /* 0x000fe400078ec0ff */
[----:B------:R-:W-:-:S04]  /*ef60*/  LOP3.LUT R2, R2, 0x400, RZ, 0xc0, !PT ;  /* 0x0000040002027812 */ /* 0x000fc800078ec0ff */
[----:B------:R-:W-:Y:S02]  /*ef70*/  IADD3 R2, R2, R13, R0 ;  /* 0x0000000d02027210 */ /* 0x000fe40007ffe000 */
[----:B------:R-:W-:-:S05]  /*ef80*/  LOP3.LUT R11, R11, 0x7f, RZ, 0xc0, !PT ;  /* 0x0000007f0b0b7812 */ /* 0x000fca00078ec0ff */
[----:B------:R-:W-:Y:S01]  /*ef90*/  IMAD R252, R11, 0x10, R13 ;  /* 0x000000100bfc7824 */ /* 0x000fe200078e020d */
[----:B------:R-:W-:Y:S01]  /*efa0*/  BAR.SYNC.DEFER_BLOCKING 0x0 ;  /* 0x0000000000007b1d */ /* 0x000fe20000010000 */
[----:B-1----:R-:W-:-:S05]  /*efb0*/  LOP3.LUT R9, R9, 0x60, RZ, 0xc0, !PT ;  /* 0x0000006009097812 */ /* 0x002fca00078ec0ff */
[----:B------:R-:W-:Y:S01]  /*efc0*/  IMAD R2, R9, 0x8, R2 ;  /* 0x0000000809027824 */ /* 0x000fe200078e0202 */
[----:B--2---:R-:W-:-:S04]  /*efd0*/  LOP3.LUT R0, R10, 0x100, R3, 0xf8, !PT ;  /* 0x000001000a007812 */ /* 0x004fc800078ef803 */
[----:B------:R-:W-:Y:S02]  /*efe0*/  LOP3.LUT R4, R0, 0x2, RZ, 0xfc, !PT ;  /* 0x0000000200047812 */ /* 0x000fe400078efcff */
[----:B----4-:R-:W-:Y:S01]  /*eff0*/  ISETP.GE.AND P0, PT, R242, R12, PT ;  /* 0x0000000cf200720c */ /* 0x010fe20003f06270 */
[----:B------:R-:W-:Y:S01]  /*f000*/  IMAD.MOV.U32 R10, RZ, RZ, R24 ;  /* 0x000000ffff0a7224 */ /* 0x000fe200078e0018 */
[C---:B------:R-:W-:Y:S02]  /*f010*/  LOP3.LUT R3, R0.reuse, 0x1, RZ, 0xfc, !PT ;  /* 0x0000000100037812 */ /* 0x040fe400078efcff */
[----:B------:R-:W-:Y:S02]  /*f020*/  ISETP.LT.AND P5, PT, R0, R8, !P0 ;  /* 0x000000080000720c */ /* 0x000fe400047a1270 */
[----:B------:R-:W2:Y:S01]  /*f030*/  LDL.LU R8, [R1] ;  /* 0x0000000001087983 */ /* 0x000ea20000300800 */
[----:B------:R-:W-:Y:S01]  /*f040*/  ISETP.LT.AND P3, PT, R4, UR5, !P0 ;  /* 0x0000000504007c0c */ /* 0x000fe2000c761270 */
[----:B------:R-:W-:Y:S01]  /*f050*/  ULDC UR5, c[0x0][0x22c] ;  /* 0x00008b0000057ab9 */ /* 0x000fe20000000800 */
[----:B------:R-:W-:Y:S01]  /*f060*/  LOP3.LUT R4, R0, 0x4, RZ, 0xfc, !PT ;  /* 0x0000000400047812 */ /* 0x000fe200078efcff */
[----:B------:R-:W2:Y:S01]  /*f070*/  LDL.LU R9, [R1+0x8] ;  /* 0x0000080001097983 */ /* 0x000ea20000300800 */
[----:B------:R-:W-:Y:S01]  /*f080*/  IMAD.MOV.U32 R11, RZ, RZ, R26 ;  /* 0x000000ffff0b7224 */ /* 0x000fe200078e001a */
[----:B------:R-:W-:-:S02]  /*f090*/  ISETP.LT.AND P4, PT, R3, UR4, !P0 ;  /* 0x0000000403007c0c */ /* 0x000fc4000c781270 */
[----:B------:R-:W-:Y:S01]  /*f0a0*/  ISETP.LT.AND P1, PT, R4, UR5, !P0 ;  /* 0x0000000504007c0c */ /* 0x000fe2000c721270 */
[----:B------:R-:W-:Y:S01]  /*f0b0*/  IMAD.MOV.U32 R19, RZ, RZ, R43 ;  /* 0x000000ffff137224 */ /* 0x000fe200078e002b */
[----:B------:R-:W3:Y:S01]  /*f0c0*/  LDL.LU R4, [R1+0x4] ;  /* 0x0000040001047983 */ /* 0x000ee20000300800 */
[----:B------:R-:W-:Y:S01]  /*f0d0*/  IMAD.MOV.U32 R26, RZ, RZ, R45 ;  /* 0x000000ffff1a7224 */ /* 0x000fe200078e002d */
[----:B------:R-:W-:Y:S01]  /*f0e0*/  LOP3.LUT R3, R0, 0x3, RZ, 0xfc, !PT ;  /* 0x0000000300037812 */ /* 0x000fe200078efcff */
[----:B------:R-:W-:Y:S01]  /*f0f0*/  IMAD.MOV.U32 R27, RZ, RZ, R47 ;  /* 0x000000ffff1b7224 */ /* 0x000fe200078e002f */
[----:B------:R-:W3:Y:S04]  /*f100*/  LDL.LU R5, [R1+0xc] ;  /* 0x00000c0001057983 */ /* 0x000ee80000300800 */
[----:B--2---:R-:W-:Y:S01]  /*f110*/  STSM.16.M88.4 [R2], R8 ;  /* 0x0000000802007844 */ /* 0x004fe20000000200 */
[----:B------:R-:W-:Y:S01]  /*f120*/  IMAD.MOV.U32 R154, RZ, RZ, R65 ;  /* 0x000000ffff9a7224 */ /* 0x000fe200078e0041 */
[----:B------:R-:W-:Y:S01]  /*f130*/  ULDC UR4, c[0x0][0x22c] ;  /* 0x00008b0000047ab9 */ /* 0x000fe20000000800 */
[----:B------:R-:W-:Y:S01]  /*f140*/  IMAD.MOV.U32 R155, RZ, RZ, R67 ;  /* 0x000000ffff9b7224 */ /* 0x000fe200078e0043 */
[----:B------:R-:W-:Y:S01]  /*f150*/  BAR.SYNC.DEFER_BLOCKING 0x0 ;  /* 0x0000000000007b1d */ /* 0x000fe20000010000 */
[----:B------:R-:W-:Y:S01]  /*f160*/  IMAD.MOV.U32 R43, RZ, RZ, R55 ;  /* 0x000000ffff2b7224 */ /* 0x000fe200078e0037 */
[----:B------:R-:W-:Y:S01]  /*f170*/  ISETP.LT.AND P2, PT, R3, UR4, !P0 ;  /* 0x0000000403007c0c */ /* 0x000fe2000c741270 */
[----:B------:R-:W-:-:S02]  /*f180*/  IMAD.MOV.U32 R158, RZ, RZ, R69 ;  /* 0x000000ffff9e7224 */ /* 0x000fc400078e0045 */
[----:B------:R-:W-:Y:S01]  /*f190*/  IMAD.MOV.U32 R159, RZ, RZ, R71 ;  /* 0x000000ffff9f7224 */ /* 0x000fe200078e0047 */
[----:B------:R-:W-:Y:S01]  /*f1a0*/  ULDC UR4, c[0x0][0x244] ;  /* 0x0000910000047ab9 */ /* 0x000fe20000000800 */
[----:B------:R-:W-:Y:S01]  /*f1b0*/  IMAD.MOV.U32 R162, RZ, RZ, R73 ;  /* 0x000000ffffa27224 */ /* 0x000fe200078e0049 */
[----:B------:R-:W-:Y:S01]  /*f1c0*/  ULDC UR5, c[0x0][0x248] ;  /* 0x0000920000057ab9 */ /* 0x000fe20000000800 */
[----:B------:R-:W1:Y:S01]  /*f1d0*/  LDS.128 R8, [R252] ;  /* 0x00000000fc087984 */ /* 0x000e620000000c00 */
[----:B------:R-:W-:Y:S06]  /*f1e0*/  BAR.SYNC.DEFER_BLOCKING 0x0 ;  /* 0x0000000000007b1d */ /* 0x000fec0000010000 */
[----:B-1----:R1:W-:Y:S04]  /*f1f0*/  STL.64 [R1+0x200], R8 ;  /* 0x0002000801007387 */ /* 0x0023e80000100a00 */
[----:B------:R-:W-:Y:S04]  /*f200*/  STL.64 [R1+0x208], R10 ;  /* 0x0002080a01007387 */ /* 0x000fe80000100a00 */
[----:B-1----:R-:W2:Y:S04]  /*f210*/  LDL.LU R8, [R1+0x10] ;  /* 0x0000100001087983 */ /* 0x002ea80000300800 */
[----:B------:R-:W2:Y:S04]  /*f220*/  LDL.LU R9, [R1+0x18] ;  /* 0x0000180001097983 */ /* 0x000ea80000300800 */
[----:B---3--:R1:W-:Y:S01]  /*f230*/  STSM.16.M88.4 [R2], R4 ;  /* 0x0000000402007844 */ /* 0x0083e20000000200 */
[----:B------:R-:W-:Y:S06]  /*f240*/  BAR.SYNC.DEFER_BLOCKING 0x0 ;  /* 0x0000000000007b1d */ /* 0x000fec0000010000 */
[----:B-1----:R-:W3:Y:S04]  /*f250*/  LDL.LU R4, [R1+0x14] ;  /* 0x0000140001047983 */ /* 0x002ee80000300800 */
[----:B------:R-:W3:Y:S04]  /*f260*/  LDL.LU R5, [R1+0x1c] ;  /* 0x00001c0001057983 */ /* 0x000ee80000300800 */
[----:B------:R-:W1:Y:S01]  /*f270*/  LDS.128 R12, [R252] ;  /* 0x00000000fc0c7984 */ /* 0x000e620000000c00 */
[----:B------:R-:W-:-:S02]  /*f280*/  IMAD.MOV.U32 R10, RZ, RZ, R28 ;  /* 0x000000ffff0a7224 */ /* 0x000fc400078e001c */
[----:B------:R-:W-:Y:S01]  /*f290*/  IMAD.MOV.U32 R11, RZ, RZ, R30 ;  /* 0x000000ffff0b7224 */ /* 0x000fe200078e001e */
[----:B------:R-:W-:Y:S06]  /*f2a0*/  BAR.SYNC.DEFER_BLOCKING 0x0 ;  /* 0x0000000000007b1d */ /* 0x000fec0000010000 */
[----:B-1----:R-:W-:Y:S04]  /*f2b0*/  STL.64 [R1], R12 ;  /* 0x0000000c01007387 */ /* 0x002fe80000100a00 */
[----:B------:R-:W-:Y:S01]  /*f2c0*/  STL.64 [R1+0x8], R14 ;  /* 0x0000080e01007387 */ /* 0x000fe20000100a00 */
[----:B------:R-:W-:-:S02]  /*f2d0*/  IMAD.MOV.U32 R6, RZ, RZ, R29 ;  /* 0x000000ffff067224 */ /* 0x000fc400078e001d */
[----:B------:R-:W-:Y:S01]  /*f2e0*/  IMAD.MOV.U32 R7, RZ, RZ, R31 ;  /* 0x000000ffff077224 */ /* 0x000fe200078e001f */
[----:B--2---:R-:W-:Y:S01]  /*f2f0*/  STSM.16.M88.4 [R2], R8 ;  /* 0x0000000802007844 */ /* 0x004fe20000000200 */
[----:B------:R-:W-:Y:S06]  /*f300*/  BAR.SYNC.DEFER_BLOCKING 0x0 ;  /* 0x0000000000007b1d */ /* 0x000fec0000010000 */
[----:B------:R-:W1:Y:S02]  /*f310*/  LDS.128 R8, [R252] ;  /* 0x00000000fc087984 */ /* 0x000e640000000c00 */
        /* <DEDUP_REMOVED lines=12> */
[----:B------:R-:W-:Y:S01]  /*f3e0*/  BAR.SYNC.DEFER_BLOCKING 0x0 ;  /* 0x0000000000007b1d */ /* 0x000fe20000010000 */
[----:B------:R-:W-:Y:S02]  /*f3f0*/  IMAD.MOV.U32 R6, RZ, RZ, R33 ;  /* 0x000000ffff067224 */ /* 0x000fe400078e0021 */
[----:B------:R-:W-:-:S03]  /*f400*/  IMAD.MOV.U32 R7, RZ, RZ, R35 ;  /* 0x000000ffff077224 */ /* 0x000fc600078e0023 */
[----:B-1----:R-:W-:Y:S04]  /*f410*/  STL [R1+0x388], R250 ;  /* 0x000388fa01007387 */ /* 0x002fe80000100800 */
[----:B------:R-:W-:Y:S04]  /*f420*/  STL [R1+0x384], R251 ;  /* 0x000384fb01007387 */ /* 0x000fe80000100800 */
[----:B--2---:R-:W-:Y:S01]  /*f430*/  STSM.16.M88.4 [R2], R8 ;  /* 0x0000000802007844 */ /* 0x004fe20000000200 */
[----:B------:R-:W-:Y:S06]  /*f440*/  BAR.SYNC.DEFER_BLOCKING 0x0 ;  /* 0x0000000000007b1d */ /* 0x000fec0000010000 */
[----:B------:R-:W1:Y:S02]  /*f450*/  LDS.128 R244, [R252] ;  /* 0x00000000fcf47984 */ /* 0x000e640000000c00 */
[----:B------:R-:W-:Y:S06]  /*f460*/  BAR.SYNC.DEFER_BLOCKING 0x0 ;  /* 0x0000000000007b1d */ /* 0x000fec0000010000 */
[----:B---3--:R2:W-:Y:S02]  /*f470*/  STSM.16.M88.4 [R2], R4 ;  /* 0x0000000402007844 */ /* 0x0085e40000000200 */
[----:B------:R-:W-:Y:S06]  /*f480*/  BAR.SYNC.DEFER_BLOCKING 0x0 ;  /* 0x0000000000007b1d */ /* 0x000fec0000010000 */
[----:B--2---:R-:W2:Y:S04]  /*f490*/  LDL.LU R4, [R1+0x30] ;  /* 0x0000300001047983 */ /* 0x004ea80000300800 */
[----:B------:R-:W2:Y:S04]  /*f4a0*/  LDL.LU R5, [R1+0x38] ;  /* 0x0000380001057983 */ /* 0x000ea80000300800 */
[----:B------:R-:W3:Y:S04]  /*f4b0*/  LDL.LU R8, [R1+0x34] ;  /* 0x0000340001087983 */ /* 0x000ee80000300800 */
[----:B------:R-:W3:Y:S04]  /*f4c0*/  LDL.LU R9, [R1+0x3c] ;  /* 0x00003c0001097983 */ /* 0x000ee80000300800 */
[----:B------:R-:W4:Y:S01]  /*f4d0*/  LDS.128 R12, [R252] ;  /* 0x00000000fc0c7984 */ /* 0x000f220000000c00 */
[----:B------:R-:W-:-:S02]  /*f4e0*/  IMAD.MOV.U32 R6, RZ, RZ, R36 ;  /* 0x000000ffff067224 */ /* 0x000fc400078e0024 */
[----:B------:R-:W-:Y:S01]  /*f4f0*/  IMAD.MOV.U32 R7, RZ, RZ, R38 ;  /* 0x000000ffff077224 */ /* 0x000fe200078e0026 */
[----:B------:R-:W-:Y:S01]  /*f500*/  BAR.SYNC.DEFER_BLOCKING 0x0 ;  /* 0x0000000000007b1d */ /* 0x000fe20000010000 */
[----:B------:R-:W-:Y:S02]  /*f510*/  IMAD.MOV.U32 R10, RZ, RZ, R37 ;  /* 0x000000ffff0a7224 */ /* 0x000fe400078e0025 */
[----:B------:R-:W-:-:S03]  /*f520*/  IMAD.MOV.U32 R11, RZ, RZ, R39 ;  /* 0x000000ffff0b7224 */ /* 0x000fc600078e0027 */
[----:B--2---:R-:W-:Y:S02]  /*f530*/  STSM.16.M88.4 [R2], R4 ;  /* 0x0000000402007844 */ /* 0x004fe40000000200 */
[----:B------:R-:W-:Y:S06]  /*f540*/  BAR.SYNC.DEFER_BLOCKING 0x0 ;  /* 0x0000000000007b1d */ /* 0x000fec0000010000 */
[----:B------:R-:W2:Y:S02]  /*f550*/  LDS.128 R4, [R252] ;  /* 0x00000000fc047984 */ /* 0x000ea40000000c00 */
[----:B------:R-:W-:Y:S06]  /*f560*/  BAR.SYNC.DEFER_BLOCKING 0x0 ;  /* 0x0000000000007b1d */ /* 0x000fec0000010000 */
[----:B---3--:R3:W-:Y:S02]  /*f570*/  STSM.16.M88.4 [R2], R8 ;  /* 0x0000000802007844 */ /* 0x0087e40000000200 */
[----:B------:R-:W-:Y:S06]  /*f580*/  BAR.SYNC.DEFER_BLOCKING 0x0 ;  /* 0x0000000000007b1d */ /* 0x000fec0000010000 */
[----:B---3--:R-:W3:Y:S04]  /*f590*/  LDL.LU R8, [R1+0x40] ;  /* 0x0000400001087983 */ /* 0x008ee80000300800 */
[----:B------:R-:W3:Y:S04]  /*f5a0*/  LDL.LU R9, [R1+0x48] ;  /* 0x0000480001097983 */ /* 0x000ee80000300800 */
[----:B------:R-:W4:Y:S04]  /*f5b0*/  LDL.LU R16, [R1+0x44] ;  /* 0x0000440001107983 */ /* 0x000f280000300800 */
[----:B------:R-:W4:Y:S04]  /*f5c0*/  LDL.LU R17, [R1+0x4c] ;  /* 0x00004c0001117983 */ /* 0x000f280000300800 */
[----:B------:R-:W2:Y:S01]  /*f5d0*/  LDS.128 R20, [R252] ;  /* 0x00000000fc147984 */ /* 0x000ea20000000c00 */
[----:B------:R-:W-:-:S02]  /*f5e0*/  IMAD.MOV.U32 R10, RZ, RZ, R40 ;  /* 0x000000ffff0a7224 */ /* 0x000fc400078e0028 */
[----:B------:R-:W-:Y:S01]  /*f5f0*/  IMAD.MOV.U32 R11, RZ, RZ, R42 ;  /* 0x000000ffff0b7224 */ /* 0x000fe200078e002a */
[----:B------:R-:W-:Y:S06]  /*f600*/  BAR.SYNC.DEFER_BLOCKING 0x0 ;  /* 0x0000000000007b1d */ /* 0x000fec0000010000 */
[----:B---3--:R-:W-:Y:S02]  /*f610*/  STSM.16.M88.4 [R2], R8 ;  /* 0x0000000802007844 */ /* 0x008fe40000000200 */
[----:B------:R-:W-:Y:S06]  /*f620*/  BAR.SYNC.DEFER_BLOCKING 0x0 ;  /* 0x0000000000007b1d */ /* 0x000fec0000010000 */
[----:B------:R-:W3:Y:S02]  /*f630*/  LDS.128 R8, [R252] ;  /* 0x00000000fc087984 */ /* 0x000ee40000000c00 */
[----:B------:R-:W-:Y:S06]  /*f640*/  BAR.SYNC.DEFER_BLOCKING 0x0 ;  /* 0x0000000000007b1d */ /* 0x000fec0000010000 */
[----:B----4-:R4:W-:Y:S02]  /*f650*/  STSM.16.M88.4 [R2], R16 ;  /* 0x0000001002007844 */ /* 0x0109e40000000200 */
[----:B------:R-:W-:Y:S06]  /*f660*/  BAR.SYNC.DEFER_BLOCKING 0x0 ;  /* 0x0000000000007b1d */ /* 0x000fec0000010000 */
[----:B----4-:R-:W4:Y:S04]  /*f670*/  LDL.LU R16, [R1+0x50] ;  /* 0x0000500001107983 */ /* 0x010f280000300800 */
[----:B------:R-:W4:Y:S04]  /*f680*/  LDL.LU R17, [R1+0x58] ;  /* 0x0000580001117983 */ /* 0x000f280000300800 */
[----:B------:R-:W2:Y:S04]  /*f690*/  LDL.LU R24, [R1+0x54] ;  /* 0x0000540001187983 */ /* 0x000ea80000300800 */
[----:B------:R-:W2:Y:S04]  /*f6a0*/  LDL.LU R25, [R1+0x5c] ;  /* 0x00005c0001197983 */ /* 0x000ea80000300800 */
[----:B------:R-:W3:Y:S01]  /*f6b0*/  LDS.128 R28, [R252] ;  /* 0x00000000fc1c7984 */ /* 0x000ee20000000c00 */
[----:B------:R-:W-:-:S02]  /*f6c0*/  IMAD.MOV.U32 R18, RZ, RZ, R44 ;  /* 0x000000ffff127224 */ /* 0x000fc400078e002c */
[----:B------:R-:W-:Y:S01]  /*f6d0*/  IMAD.MOV.U32 R19, RZ, RZ, R46 ;  /* 0x000000ffff137224 */ /* 0x000fe200078e002e */
[----:B------:R-:W-:Y:S06]  /*f6e0*/  BAR.SYNC.DEFER_BLOCKING 0x0 ;  /* 0x0000000000007b1d */ /* 0x000fec0000010000 */
[----:B----4-:R-:W-:Y:S02]  /*f6f0*/  STSM.16.M88.4 [R2], R16 ;  /* 0x0000001002007844 */ /* 0x010fe40000000200 */
[----:B------:R-:W-:Y:S06]  /*f700*/  BAR.SYNC.DEFER_BLOCKING 0x0 ;  /* 0x0000000000007b1d */ /* 0x000fec0000010000 */
[----:B------:R-:W4:Y:S02]  /*f710*/  LDS.128 R16, [R252] ;  /* 0x00000000fc107984 */ /* 0x000f240000000c00 */
[----:B------:R-:W-:Y:S06]  /*f720*/  BAR.SYNC.DEFER_BLOCKING 0x0 ;  /* 0x0000000000007b1d */ /* 0x000fec0000010000 */
[----:B--2---:R2:W-:Y:S02]  /*f730*/  STSM.16.M88.4 [R2], R24 ;  /* 0x0000001802007844 */ /* 0x0045e40000000200 */
        /* <DEDUP_REMOVED lines=24> */
[----:B------:R-:W-:Y:S01]  /*f8c0*/  BAR.SYNC.DEFER_BLOCKING 0x0 ;  /* 0x0000000000007b1d */ /* 0x000fe20000010000 */
[----:B------:R-:W-:-:S05]  /*f8d0*/  IMAD.MOV.U32 R42, RZ, RZ, R53 ;  /* 0x000000ffff2a7224 */ /* 0x000fca00078e0035 */
        /* <DEDUP_REMOVED lines=13> */
[----:B------:R-:W-:Y:S01]  /*f9b0*/  BAR.SYNC.DEFER_BLOCKING 0x0 ;  /* 0x0000000000007b1d */ /* 0x000fe20000010000 */
[----:B------:R-:W-:Y:S02]  /*f9c0*/  IMAD.MOV.U32 R50, RZ, RZ, R57 ;  /* 0x000000ffff327224 */ /* 0x000fe400078e0039 */
[----:B------:R-:W-:-:S03]  /*f9d0*/  IMAD.MOV.U32 R51, RZ, RZ, R59 ;  /* 0x000000ffff337224 */ /* 0x000fc600078e003b */
[----:B----4-:R-:W-:Y:S02]  /*f9e0*/  STSM.16.M88.4 [R2], R40 ;  /* 0x0000002802007844 */ /* 0x010fe40000000200 */
[----:B------:R-:W-:Y:S06]  /*f9f0*/  BAR.SYNC.DEFER_BLOCKING 0x0 ;  /* 0x0000000000007b1d */ /* 0x000fec0000010000 */
[----:B------:R-:W4:Y:S02]  /*fa00*/  LDS.128 R40, [R252] ;  /* 0x00000000fc287984 */ /* 0x000f240000000c00 */
[----:B------:R-:W-:Y:S06]  /*fa10*/  BAR.SYNC.DEFER_BLOCKING 0x0 ;  /* 0x0000000000007b1d */ /* 0x000fec0000010000 */
[----:B--2---:R2:W-:Y:S04]  /*fa20*/  STSM.16.M88.4 [R2], R48 ;  /* 0x0000003002007844 */ /* 0x0045e80000000200 */
[----:B--2---:R-:W2:Y:S04]  /*fa30*/  LDL.LU R48, [R1+0x90] ;  /* 0x0000900001307983 */ /* 0x004ea80000300800 */
[----:B------:R-:W2:Y:S04]  /*fa40*/  LDL.LU R49, [R1+0x98] ;  /* 0x0000980001317983 */ /* 0x000ea80000300800 */
[----:B------:R-:W3:Y:S04]  /*fa50*/  LDL.LU R56, [R1+0x94] ;  /* 0x0000940001387983 */ /* 0x000ee80000300800 */
[----:B------:R-:W3:Y:S01]  /*fa60*/  LDL.LU R57, [R1+0x9c] ;  /* 0x00009c0001397983 */ /* 0x000ee20000300800 */
[----:B------:R-:W-:-:S02]  /*fa70*/  IMAD.MOV.U32 R50, RZ, RZ, R60 ;  /* 0x000000ffff327224 */ /* 0x000fc400078e003c */
[----:B------:R-:W-:Y:S01]  /*fa80*/  IMAD.MOV.U32 R51, RZ, RZ, R62 ;  /* 0x000000ffff337224 */ /* 0x000fe200078e003e */
[----:B------:R-:W-:Y:S01]  /*fa90*/  BAR.SYNC.DEFER_BLOCKING 0x0 ;  /* 0x0000000000007b1d */ /* 0x000fe20000010000 */
[----:B------:R-:W-:Y:S02]  /*faa0*/  IMAD.MOV.U32 R58, RZ, RZ, R61 ;  /* 0x000000ffff3a7224 */ /* 0x000fe400078e003d */
[----:B------:R-:W-:-:S03]  /*fab0*/  IMAD.MOV.U32 R59, RZ, RZ, R63 ;  /* 0x000000ffff3b7224 */ /* 0x000fc600078e003f */
[----:B------:R-:W4:Y:S02]  /*fac0*/  LDS.128 R60, [R252] ;  /* 0x00000000fc3c7984 */ /* 0x000f240000000c00 */
[----:B------:R-:W-:Y:S06]  /*fad0*/  BAR.SYNC.DEFER_BLOCKING 0x0 ;  /* 0x0000000000007b1d */ /* 0x000fec0000010000 */
[----:B--2---:R-:W-:Y:S02]  /*fae0*/  STSM.16.M88.4 [R2], R48 ;  /* 0x0000003002007844 */ /* 0x004fe40000000200 */
[----:B------:R-:W-:Y:S06]  /*faf0*/  BAR.SYNC.DEFER_BLOCKING 0x0 ;  /* 0x0000000000007b1d */ /* 0x000fec0000010000 */
[----:B------:R-:W2:Y:S02]  /*fb00*/  LDS.128 R48, [R252] ;  /* 0x00000000fc307984 */ /* 0x000ea40000000c00 */
[----:B------:R-:W-:Y:S06]  /*fb10*/  BAR.SYNC.DEFER_BLOCKING 0x0 ;  /* 0x0000000000007b1d */ /* 0x000fec0000010000 */
[----:B---3--:R3:W-:Y:S04]  /*fb20*/  STSM.16.M88.4 [R2], R56 ;  /* 0x0000003802007844 */ /* 0x0087e80000000200 */
[----:B---3--:R-:W3:Y:S04]  /*fb30*/  LDL.LU R56, [R1+0xa0] ;  /* 0x0000a00001387983 */ /* 0x008ee80000300800 */
[----:B------:R-:W3:Y:S04]  /*fb40*/  LDL.LU R57, [R1+0xa8] ;  /* 0x0000a80001397983 */ /* 0x000ee80000300800 */
[----:B------:R-:W4:Y:S04]  /*fb50*/  LDL.LU R152, [R1+0xa4] ;  /* 0x0000a40001987983 */ /* 0x000f280000300800 */
[----:B------:R-:W4:Y:S01]  /*fb60*/  LDL.LU R153, [R1+0xac] ;  /* 0x0000ac0001997983 */ /* 0x000f220000300800 */
[----:B------:R-:W-:Y:S01]  /*fb70*/  BAR.SYNC.DEFER_BLOCKING 0x0 ;  /* 0x0000000000007b1d */ /* 0x000fe20000010000 */
[----:B------:R-:W-:-:S02]  /*fb80*/  IMAD.MOV.U32 R58, RZ, RZ, R64 ;  /* 0x000000ffff3a7224 */ /* 0x000fc400078e0040 */
[----:B------:R-:W-:-:S03]  /*fb90*/  IMAD.MOV.U32 R59, RZ, RZ, R66 ;  /* 0x000000ffff3b7224 */ /* 0x000fc600078e0042 */
[----:B------:R-:W2:Y:S02]  /*fba0*/  LDS.128 R64, [R252] ;  /* 0x00000000fc407984 */ /* 0x000ea40000000c00 */
[----:B------:R-:W-:Y:S06]  /*fbb0*/  BAR.SYNC.DEFER_BLOCKING 0x0 ;  /* 0x0000000000007b1d */ /* 0x000fec0000010000 */
[----:B---3--:R-:W-:Y:S02]  /*fbc0*/  STSM.16.M88.4 [R2], R56 ;  /* 0x0000003802007844 */ /* 0x008fe40000000200 */
[----:B------:R-:W-:Y:S06]  /*fbd0*/  BAR.SYNC.DEFER_BLOCKING 0x0 ;  /* 0x0000000000007b1d */ /* 0x000fec0000010000 */
[----:B------:R-:W3:Y:S02]  /*fbe0*/  LDS.128 R56, [R252] ;  /* 0x00000000fc387984 */ /* 0x000ee40000000c00 */
[----:B------:R-:W-:Y:S06]  /*fbf0*/  BAR.SYNC.DEFER_BLOCKING 0x0 ;  /* 0x0000000000007b1d */ /* 0x000fec0000010000 */
[----:B----4-:R4:W-:Y:S04]  /*fc00*/  STSM.16.M88.4 [R2], R152 ;  /* 0x0000009802007844 */ /* 0x0109e80000000200 */
[----:B----4-:R-:W4:Y:S04]  /*fc10*/  LDL.LU R152, [R1+0xb0] ;  /* 0x0000b00001987983 */ /* 0x010f280000300800 */
[----:B------:R-:W4:Y:S04]  /*fc20*/  LDL.LU R153, [R1+0xb8] ;  /* 0x0000b80001997983 */ /* 0x000f280000300800 */
[----:B------:R-:W2:Y:S04]  /*fc30*/  LDL.LU R156, [R1+0xb4] ;  /* 0x0000b400019c7983 */ /* 0x000ea80000300800 */
[----:B------:R-:W2:Y:S01]  /*fc40*/  LDL.LU R157, [R1+0xbc] ;  /* 0x0000bc00019d7983 */ /* 0x000ea20000300800 */
[----:B------:R-:W-:Y:S01]  /*fc50*/  BAR.SYNC.DEFER_BLOCKING 0x0 ;  /* 0x0000000000007b1d */ /* 0x000fe20000010000 */
[----:B------:R-:W-:-:S02]  /*fc60*/  IMAD.MOV.U32 R154, RZ, RZ, R68 ;  /* 0x000000ffff9a7224 */ /* 0x000fc400078e0044 */
[----:B------:R-:W-:-:S03]  /*fc70*/  IMAD.MOV.U32 R155, RZ, RZ, R70 ;  /* 0x000000ffff9b7224 */ /* 0x000fc600078e0046 */
[----:B------:R-:W3:Y:S02]  /*fc80*/  LDS.128 R68, [R252] ;  /* 0x00000000fc447984 */ /* 0x000ee40000000c00 */
[----:B------:R-:W-:Y:S06]  /*fc90*/  BAR.SYNC.DEFER_BLOCKING 0x0 ;  /* 0x0000000000007b1d */ /* 0x000fec0000010000 */
        /* <DEDUP_REMOVED lines=12> */
[----:B------:R-:W-:-:S05]  /*fd60*/  IMAD.MOV.U32 R163, RZ, RZ, R75 ;  /* 0x000000ffffa37224 */ /* 0x000fca00078e004b */
        /* <DEDUP_REMOVED lines=11> */
[----:B------:R-:W-:-:S02]  /*fe20*/  IMAD.MOV.U32 R162, RZ, RZ, R76 ;  /* 0x000000ffffa27224 */ /* 0x000fc400078e004c */
[----:B------:R-:W-:Y:S01]  /*fe30*/  IMAD.MOV.U32 R163, RZ, RZ, R78 ;  /* 0x000000ffffa37224 */ /* 0x000fe200078e004e */
[----:B------:R-:W-:Y:S01]  /*fe40*/  BAR.SYNC.DEFER_BLOCKING 0x0 ;  /* 0x0000000000007b1d */ /* 0x000fe20000010000 */
[----:B------:R-:W-:Y:S02]  /*fe50*/  IMAD.MOV.U32 R166, RZ, RZ, R77 ;  /* 0x000000ffffa67224 */ /* 0x000fe400078e004d */
        /* <DEDUP_REMOVED lines=12> */
[----:B------:R-:W-:-:S02]  /*ff20*/  IMAD.MOV.U32 R166, RZ, RZ, R80 ;  /* 0x000000ffffa67224 */ /* 0x000fc400078e0050 */
[----:B------:R-:W-:Y:S01]  /*ff30*/  IMAD.MOV.U32 R167, RZ, RZ, R82 ;  /* 0x000000ffffa77224 */ /* 0x000fe200078e0052 */
[----:B------:R-:W-:Y:S01]  /*ff40*/  BAR.SYNC.DEFER_BLOCKING 0x0 ;  /* 0x0000000000007b1d */ /* 0x000fe20000010000 */
[----:B------:R-:W-:Y:S02]  /*ff50*/  IMAD.MOV.U32 R170, RZ, RZ, R81 ;  /* 0x000000ffffaa7224 */ /* 0x000fe400078e0051 */
        /* <DEDUP_REMOVED lines=267> */
[----:B------:R-:W2:Y:S01]  /*11010*/  LDS.128 R236, [R252] ;  /* 0x00000000fcec7984 */ /* 0x000ea20000000c00 */
[----:B------:R-:W-:-:S02]  /*11020*/  IMAD.MOV.U32 R234, RZ, RZ, R148 ;  /* 0x000000ffffea7224 */ /* 0x000fc400078e0094 */
[----:B------:R-:W-:Y:S01]  /*11030*/  IMAD.MOV.U32 R235, RZ, RZ, R150 ;  /* 0x000000ffffeb7224 */ /* 0x000fe200078e0096 */
[----:B------:R-:W-:Y:S06]  /*11040*/  BAR.SYNC.DEFER_BLOCKING 0x0 ;  /* 0x0000000000007b1d */ /* 0x000fec0000010000 */
[----:B---3--:R3:W-:Y:S04]  /*11050*/  STSM.16.M88.4 [R2], R232 ;  /* 0x000000e802007844 */ /* 0x0087e80000000200 */
[----:B---3--:R-:W3:Y:S04]  /*11060*/  LDL.LU R232, [R1+0x1f4] ;  /* 0x0001f40001e87983 */ /* 0x008ee80000300800 */
[----:B------:R-:W3:Y:S01]  /*11070*/  LDL.LU R233, [R1+0x1fc] ;  /* 0x0001fc0001e97983 */ /* 0x000ee20000300800 */
[----:B------:R-:W-:-:S02]  /*11080*/  IMAD.MOV.U32 R234, RZ, RZ, R149 ;  /* 0x000000ffffea7224 */ /* 0x000fc400078e0095 */
[----:B------:R-:W-:Y:S01]  /*11090*/  IMAD.MOV.U32 R235, RZ, RZ, R151 ;  /* 0x000000ffffeb7224 */ /* 0x000fe200078e0097 */
[----:B------:R-:W-:Y:S06]  /*110a0*/  BAR.SYNC.DEFER_BLOCKING 0x0 ;  /* 0x0000000000007b1d */ /* 0x000fec0000010000 */
[----:B------:R-:W4:Y:S04]  /*110b0*/  LDL.LU R250, [R1+0x4] ;  /* 0x0000040001fa7983 */ /* 0x000f280000300800 */
[----:B------:R-:W2:Y:S04]  /*110c0*/  LDL.LU R251, [R1+0x8] ;  /* 0x0000080001fb7983 */ /* 0x000ea80000300800 */
[----:B------:R-:W1:Y:S01]  /*110d0*/  LDS.128 R148, [R252] ;  /* 0x00000000fc947984 */ /* 0x000e620000000c00 */
[----:B------:R-:W-:Y:S06]  /*110e0*/  BAR.SYNC.DEFER_BLOCKING 0x0 ;  /* 0x0000000000007b1d */ /* 0x000fec0000010000 */
[----:B---3--:R3:W-:Y:S04]  /*110f0*/  STSM.16.M88.4 [R2], R232 ;  /* 0x000000e802007844 */ /* 0x0087e80000000200 */
[----:B---3--:R-:W3:Y:S01]  /*11100*/  LDL.LU R2, [R1+0x200] ;  /* 0x0002000001027983 */ /* 0x008ee20000300800 */
[----:B------:R-:W-:-:S02]  /*11110*/  IMAD R242, R242, UR4, RZ ;  /* 0x00000004f2f27c24 */ /* 0x000fc4000f8e02ff */
[C---:B------:R-:W-:Y:S01]  /*11120*/  IMAD R243, R0.reuse, UR5, RZ ;  /* 0x0000000500f37c24 */ /* 0x040fe2000f8e02ff */
[----:B------:R-:W-:Y:S01]  /*11130*/  LOP3.LUT R234, R0, 0x5, RZ, 0xfc, !PT ;  /* 0x0000000500ea7812 */ /* 0x000fe200078efcff */
[----:B------:R-:W-:Y:S01]  /*11140*/  ULDC UR4, c[0x0][0x22c] ;  /* 0x00008b0000047ab9 */ /* 0x000fe20000000800 */
[----:B------:R-:W-:Y:S01]  /*11150*/  BAR.SYNC.DEFER_BLOCKING 0x0 ;  /* 0x0000000000007b1d */ /* 0x000fe20000010000 */
[----:B------:R-:W-:-:S04]  /*11160*/  LEA R3, P6, R242, UR6, 0x2 ;  /* 0x00000006f2037c11 */ /* 0x000fc8000f8c10ff */
[----:B------:R-:W-:Y:S01]  /*11170*/  LEA.HI.X.SX32 R242, R242, UR7, 0x2, P6 ;  /* 0x00000007f2f27c11 */ /* 0x000fe2000b0f16ff */
[C---:B------:R-:W-:Y:S01]  /*11180*/  VIADD R233, R243.reuse, UR5 ;  /* 0x00000005f3e97c36 */ /* 0x040fe20008000000 */
[CC--:B------:R-:W-:Y:S01]  /*11190*/  LEA R240, P6, R243.reuse, R3.reuse, 0x2 ;  /* 0x00000003f3f07211 */ /* 0x0c0fe200078c10ff */
[----:B------:R-:W-:Y:S01]  /*111a0*/  ULDC UR6, c[0x0][0x248] ;  /* 0x0000920000067ab9 */ /* 0x000fe20000000800 */
[----:B------:R-:W-:Y:S01]  /*111b0*/  LOP3.LUT R235, R0, 0x6, RZ, 0xfc, !PT ;  /* 0x0000000600eb7812 */ /* 0x000fe200078efcff */
[----:B------:R-:W-:Y:S01]  /*111c0*/  ULDC UR7, c[0x0][0x22c] ;  /* 0x00008b0000077ab9 */ /* 0x000fe20000000800 */
[----:B------:R-:W-:Y:S02]  /*111d0*/  LEA.HI.X.SX32 R241, R243, R242, 0x2, P6 ;  /* 0x000000f2f3f17211 */ /* 0x000fe400030f16ff */
[----:B------:R-:W2:Y:S04]  /*111e0*/  LDL.LU R243, [R1+0xc] ;  /* 0x00000c0001f37983 */ /* 0x000ea80000300800 */
[----:B---3--:R3:W-:Y:S04]  /*111f0*/  @P5 STG.E desc[UR12][R240.64], R2 ;  /* 0x00000002f0005986 */ /* 0x0087e8000c10190c */
[----:B---3--:R-:W3:Y:S04]  /*11200*/  LDL.LU R240, [R1] ;  /* 0x0000000001f07983 */ /* 0x008ee80000300800 */
[----:B------:R-:W4:Y:S01]  /*11210*/  LDL.LU R241, [R1+0x204] ;  /* 0x0002040001f17983 */ /* 0x000f220000300800 */
[C---:B------:R-:W-:Y:S01]  /*11220*/  LEA R232, P5, R233.reuse, R3, 0x2 ;  /* 0x00000003e9e87211 */ /* 0x040fe200078a10ff */
[----:B------:R-:W-:-:S03]  /*11230*/  VIADD R2, R233, UR5 ;  /* 0x00000005e9027c36 */ /* 0x000fc60008000000 */
[-C--:B------:R-:W-:Y:S02]  /*11240*/  LEA.HI.X.SX32 R233, R233, R242.reuse, 0x2, P5 ;  /* 0x000000f2e9e97211 */ /* 0x080fe400028f16ff */
[----:B------:R-:W-:Y:S01]  /*11250*/  ISETP.LT.AND P5, PT, R234, UR4, !P0 ;  /* 0x00000004ea007c0c */ /* 0x000fe2000c7a1270 */
[----:B------:R-:W-:Y:S01]  /*11260*/  ULDC UR4, c[0x0][0x22c] ;  /* 0x00008b0000047ab9 */ /* 0x000fe20000000800 */
[C---:B------:R-:W-:Y:S01]  /*11270*/  LEA R234, P6, R2.reuse, R3, 0x2 ;  /* 0x0000000302ea7211 */ /* 0x040fe200078c10ff */
[----:B---3--:R3:W-:Y:S01]  /*11280*/  @P4 STG.E desc[UR12][R232.64], R240 ;  /* 0x000000f0e8004986 */ /* 0x0087e2000c10190c */
[----:B------:R-:W-:Y:S01]  /*11290*/  ISETP.LT.AND P4, PT, R235, UR4, !P0 ;  /* 0x00000004eb007c0c */ /* 0x000fe2000c781270 */
[----:B------:R-:W-:Y:S01]  /*112a0*/  ULDC UR4, c[0x0][0x22c] ;  /* 0x00008b0000047ab9 */ /* 0x000fe20000000800 */
[C---:B------:R-:W-:Y:S01]  /*112b0*/  LEA.HI.X.SX32 R235, R2.reuse, R242, 0x2, P6 ;  /* 0x000000f202eb7211 */ /* 0x040fe200030f16ff */
[----:B---3--:R-:W-:-:S04]  /*112c0*/  VIADD R233, R2, UR5 ;  /* 0x0000000502e97c36 */ /* 0x008fc80008000000 */
[C---:B------:R-:W-:Y:S01]  /*112d0*/  VIADD R2, R233.reuse, UR5 ;  /* 0x00000005e9027c36 */ /* 0x040fe20008000000 */
[CC--:B------:R-:W-:Y:S01]  /*112e0*/  LEA R232, P6, R233.reuse, R3.reuse, 0x2 ;  /* 0x00000003e9e87211 */ /* 0x0c0fe200078c10ff */
[----:B----4-:R3:W-:Y:S01]  /*112f0*/  @P3 STG.E desc[UR12][R234.64], R241 ;  /* 0x000000f1ea003986 */ /* 0x0107e2000c10190c */
[----:B------:R-:W-:Y:S02]  /*11300*/  LOP3.LUT R240, R0, 0x7, RZ, 0xfc, !PT ;  /* 0x0000000700f07812 */ /* 0x000fe400078efcff */
[----:B------:R-:W-:Y:S02]  /*11310*/  LEA.HI.X.SX32 R233, R233, R242, 0x2, P6 ;  /* 0x000000f2e9e97211 */ /* 0x000fe400030f16ff */
[----:B------:R-:W-:Y:S01]  /*11320*/  ISETP.LT.AND P3, PT, R240, UR4, !P0 ;  /* 0x00000004f0007c0c */ /* 0x000fe2000c761270 */
[C---:B------:R-:W-:Y:S01]  /*11330*/  VIADD R240, R2.reuse, UR5 ;  /* 0x0000000502f07c36 */ /* 0x040fe20008000000 */
[----:B------:R-:W-:Y:S01]  /*11340*/  ULDC UR4, c[0x0][0x22c] ;  /* 0x00008b0000047ab9 */ /* 0x000fe20000000800 */
[----:B---3--:R-:W-:-:S04]  /*11350*/  LEA R234, P6, R2, R3, 0x2 ;  /* 0x0000000302ea7211 */ /* 0x008fc800078c10ff */
[-C--:B------:R-:W-:Y:S02]  /*11360*/  LEA.HI.X.SX32 R235, R2, R242.reuse, 0x2, P6 ;  /* 0x000000f202eb7211 */ /* 0x080fe400030f16ff */
[----:B------:R-:W3:Y:S04]  /*11370*/  LDL.LU R2, [R1+0x208] ;  /* 0x0002080001027983 */ /* 0x000ee80000300800 */
[----:B------:R4:W-:Y:S01]  /*11380*/  @P2 STG.E desc[UR12][R232.64], R250 ;  /* 0x000000fae8002986 */ /* 0x0009e2000c10190c */
[----:B------:R-:W-:Y:S02]  /*11390*/  LOP3.LUT R241, R0, 0x8, RZ, 0xfc, !PT ;  /* 0x0000000800f17812 */ /* 0x000fe400078efcff */
[C---:B----4-:R-:W-:Y:S01]  /*113a0*/  LEA R232, P6, R240.reuse, R3, 0x2 ;  /* 0x00000003f0e87211 */ /* 0x050fe200078c10ff */
[----:B------:R-:W4:Y:S03]  /*113b0*/  LDL.LU R250, [R1+0x388] ;  /* 0x0003880001fa7983 */ /* 0x000f260000300800 */
[----:B------:R-:W-:-:S02]  /*113c0*/  LEA.HI.X.SX32 R233, R240, R242, 0x2, P6 ;  /* 0x000000f2f0e97211 */ /* 0x000fc400030f16ff */
[----:B------:R-:W-:Y:S01]  /*113d0*/  ISETP.LT.AND P2, PT, R241, UR4, !P0 ;  /* 0x00000004f1007c0c */ /* 0x000fe2000c741270 */
[----:B------:R-:W-:Y:S01]  /*113e0*/  ULDC UR4, c[0x0][0x22c] ;  /* 0x00008b0000047ab9 */ /* 0x000fe20000000800 */
[----:B------:R-:W4:Y:S04]  /*113f0*/  LDL.LU R241, [R1+0x10] ;  /* 0x0000100001f17983 */ /* 0x000f280000300800 */
[----:B---3--:R-:W-:Y:S04]  /*11400*/  @P1 STG.E desc[UR12][R234.64], R2 ;  /* 0x00000002ea001986 */ /* 0x008fe8000c10190c */
[----:B--2---:R2:W-:Y:S04]  /*11410*/  @P5 STG.E desc[UR12][R232.64], R251 ;  /* 0x000000fbe8005986 */ /* 0x0045e8000c10190c */
[----:B--2---:R-:W2:Y:S04]  /*11420*/  LDL.LU R251, [R1+0x384] ;  /* 0x0003840001fb7983 */ /* 0x004ea80000300800 */
[----:B------:R-:W3:Y:S01]  /*11430*/  LDL.LU R233, [R1+0x20c] ;  /* 0x00020c0001e97983 */ /* 0x000ee20000300800 */
[----:B------:R-:W-:Y:S01]  /*11440*/  VIADD R2, R240, UR5 ;  /* 0x00000005f0027c36 */ /* 0x000fe20008000000 */
[----:B------:R-:W-:-:S04]  /*11450*/  LOP3.LUT R235, R0, 0x9, RZ, 0xfc, !PT ;  /* 0x0000000900eb7812 */ /* 0x000fc800078efcff */
[C---:B------:R-:W-:Y:S02]  /*11460*/  LEA R234, P6, R2.reuse, R3, 0x2 ;  /* 0x0000000302ea7211 */ /* 0x040fe400078c10ff */
[----:B------:R-:W-:Y:S01]  /*11470*/  ISETP.LT.AND P1, PT, R235, UR4, !P0 ;  /* 0x00000004eb007c0c */ /* 0x000fe2000c721270 */
[----:B------:R-:W-:Y:S01]  /*11480*/  ULDC UR4, c[0x0][0x22c] ;  /* 0x00008b0000047ab9 */ /* 0x000fe20000000800 */
[C---:B------:R-:W-:Y:S01]  /*11490*/  LEA.HI.X.SX32 R235, R2.reuse, R242, 0x2, P6 ;  /* 0x000000f202eb7211 */ /* 0x040fe200030f16ff */
[----:B------:R-:W-:Y:S01]  /*114a0*/  VIADD R2, R2, UR5 ;  /* 0x0000000502027c36 */ /* 0x000fe20008000000 */
[----:B------:R-:W-:-:S04]  /*114b0*/  LOP3.LUT R240, R0, 0xa, RZ, 0xfc, !PT ;  /* 0x0000000a00f07812 */ /* 0x000fc800078efcff */
[----:B------:R-:W-:Y:S01]  /*114c0*/  ISETP.LT.AND P5, PT, R240, UR4, !P0 ;  /* 0x00000004f0007c0c */ /* 0x000fe2000c7a1270 */
[----:B------:R-:W-:Y:S01]  /*114d0*/  ULDC UR4, c[0x0][0x22c] ;  /* 0x00008b0000047ab9 */ /* 0x000fe20000000800 */
[----:B---3--:R3:W-:Y:S01]  /*114e0*/  @P4 STG.E desc[UR12][R234.64], R233 ;  /* 0x000000e9ea004986 */ /* 0x0087e2000c10190c */
[-C--:B------:R-:W-:Y:S02]  /*114f0*/  LEA R232, P4, R2, R3.reuse, 0x2 ;  /* 0x0000000302e87211 */ /* 0x080fe400078810ff */
[----:B---3--:R-:W-:Y:S01]  /*11500*/  LOP3.LUT R234, R0, 0xb, RZ, 0xfc, !PT ;  /* 0x0000000b00ea7812 */ /* 0x008fe200078efcff */
[C---:B------:R-:W-:Y:S01]  /*11510*/  VIADD R235, R2.reuse, UR5 ;  /* 0x0000000502eb7c36 */ /* 0x040fe20008000000 */
[-C--:B------:R-:W-:Y:S02]  /*11520*/  LEA.HI.X.SX32 R233, R2, R242.reuse, 0x2, P4 ;  /* 0x000000f202e97211 */ /* 0x080fe400020f16ff */
[----:B------:R-:W-:Y:S02]  /*11530*/  LOP3.LUT R2, R0, 0xc, RZ, 0xfc, !PT ;  /* 0x0000000c00027812 */ /* 0x000fe400078efcff */
[----:B------:R-:W-:Y:S01]  /*11540*/  ISETP.LT.AND P4, PT, R234, UR4, !P0 ;  /* 0x00000004ea007c0c */ /* 0x000fe2000c781270 */
[----:B------:R-:W-:Y:S01]  /*11550*/  ULDC UR4, c[0x0][0x22c] ;  /* 0x00008b0000047ab9 */ /* 0x000fe20000000800 */
[C---:B------:R-:W-:Y:S01]  /*11560*/  LEA R234, P6, R235.reuse, R3, 0x2 ;  /* 0x00000003ebea7211 */ /* 0x040fe200078c10ff */
[----:B------:R3:W-:Y:S01]  /*11570*/  @P3 STG.E desc[UR12][R232.64], R243 ;  /* 0x000000f3e8003986 */ /* 0x0007e2000c10190c */
[----:B------:R-:W-:Y:S01]  /*11580*/  ISETP.LT.AND P3, PT, R2, UR4, !P0 ;  /* 0x0000000402007c0c */ /* 0x000fe2000c761270 */
[C---:B------:R-:W-:Y:S01]  /*11590*/  VIADD R2, R235.reuse, UR5 ;  /* 0x00000005eb027c36 */ /* 0x040fe20008000000 */
[----:B------:R-:W-:Y:S01]  /*115a0*/  LEA.HI.X.SX32 R235, R235, R242, 0x2, P6 ;  /* 0x000000f2ebeb7211 */ /* 0x000fe200030f16ff */
[----:B------:R-:W-:-:S02]  /*115b0*/  ULDC UR4, c[0x0][0x22c] ;  /* 0x00008b0000047ab9 */ /* 0x000fc40000000800 */
[----:B------:R-:W-:Y:S02]  /*115c0*/  VIADD R240, R2, UR5 ;  /* 0x0000000502f07c36 */ /* 0x000fe40008000000 */
[----:B----4-:R4:W-:Y:S01]  /*115d0*/  @P2 STG.E desc[UR12][R234.64], R241 ;  /* 0x000000f1ea002986 */ /* 0x0109e2000c10190c */
[----:B---3--:R-:W-:-:S03]  /*115e0*/  LOP3.LUT R233, R0, 0xd, RZ, 0xfc, !PT ;  /* 0x0000000d00e97812 */ /* 0x008fc600078efcff */
[----:B------:R-:W3:Y:S01]  /*115f0*/  LDL.LU R243, [R1+0x1c] ;  /* 0x00001c0001f37983 */ /* 0x000ee20000300800 */
[CC--:B------:R-:W-:Y:S02]  /*11600*/  LEA R232, P6, R2.reuse, R3.reuse, 0x2 ;  /* 0x0000000302e87211 */ /* 0x0c0fe400078c10ff */
[----:B------:R-:W-:Y:S01]  /*11610*/  ISETP.LT.AND P2, PT, R233, UR4, !P0 ;  /* 0x00000004e9007c0c */ /* 0x000fe2000c741270 */
[----:B------:R-:W-:Y:S01]  /*11620*/  ULDC UR4, c[0x0][0x22c] ;  /* 0x00008b0000047ab9 */ /* 0x000fe20000000800 */
[----:B------:R-:W-:Y:S02]  /*11630*/  LEA.HI.X.SX32 R233, R2, R242, 0x2, P6 ;  /* 0x000000f202e97211 */ /* 0x000fe400030f16ff */
[C---:B----4-:R-:W-:Y:S01]  /*11640*/  LEA R234, P6, R240.reuse, R3, 0x2 ;  /* 0x00000003f0ea7211 */ /* 0x050fe200078c10ff */
[----:B------:R-:W-:-:S03]  /*11650*/  VIADD R2, R240, UR5 ;  /* 0x00000005f0027c36 */ /* 0x000fc60008000000 */
[----:B------:R-:W-:Y:S02]  /*11660*/  LEA.HI.X.SX32 R235, R240, R242, 0x2, P6 ;  /* 0x000000f2f0eb7211 */ /* 0x000fe400030f16ff */
[----:B------:R-:W4:Y:S04]  /*11670*/  LDL.LU R240, [R1+0x14] ;  /* 0x0000140001f07983 */ /* 0x000f280000300800 */
[----:B------:R1:W-:Y:S04]  /*11680*/  @P1 STG.E desc[UR12][R232.64], R248 ;  /* 0x000000f8e8001986 */ /* 0x0003e8000c10190c */
[----:B-1----:R-:W2:Y:S01]  /*11690*/  LDL.LU R248, [R1+0x18] ;  /* 0x0000180001f87983 */ /* 0x002ea20000300800 */
[----:B------:R-:W-:-:S02]  /*116a0*/  LEA R232, P6, R2, R3, 0x2 ;  /* 0x0000000302e87211 */ /* 0x000fc400078c10ff */
[----:B------:R-:W-:Y:S02]  /*116b0*/  LOP3.LUT R241, R0, 0xe, RZ, 0xfc, !PT ;  /* 0x0000000e00f17812 */ /* 0x000fe400078efcff */
[----:B------:R-:W-:Y:S02]  /*116c0*/  LEA.HI.X.SX32 R233, R2, R242, 0x2, P6 ;  /* 0x000000f202e97211 */ /* 0x000fe400030f16ff */
[----:B------:R-:W-:Y:S01]  /*116d0*/  ISETP.LT.AND P1, PT, R241, UR4, !P0 ;  /* 0x00000004f1007c0c */ /* 0x000fe2000c721270 */
[----:B------:R-:W-:Y:S01]  /*116e0*/  ULDC UR4, c[0x0][0x22c] ;  /* 0x00008b0000047ab9 */ /* 0x000fe20000000800 */
[----:B------:R-:W-:Y:S01]  /*116f0*/  LOP3.LUT R241, R0, 0xf, RZ, 0xfc, !PT ;  /* 0x0000000f00f17812 */ /* 0x000fe200078efcff */
[----:B----4-:R1:W-:Y:S02]  /*11700*/  @P5 STG.E desc[UR12][R234.64], R240 ;  /* 0x000000f0ea005986 */ /* 0x0103e4000c10190c */
[----:B-1----:R-:W-:-:S05]  /*11710*/  VIADD R240, R2, UR5 ;  /* 0x0000000502f07c36 */ /* 0x002fca0008000000 */
[----:B------:R-:W-:-:S04]  /*11720*/  LEA R234, P6, R240, R3, 0x2 ;  /* 0x00000003f0ea7211 */ /* 0x000fc800078c10ff */
[C---:B------:R-:W-:Y:S01]  /*11730*/  LEA.HI.X.SX32 R235, R240.reuse, R242, 0x2, P6 ;  /* 0x000000f2f0eb7211 */ /* 0x040fe200030f16ff */
[----:B------:R-:W-:Y:S01]  /*11740*/  VIADD R240, R240, UR5 ;  /* 0x00000005f0f07c36 */ /* 0x000fe20008000000 */
[----:B------:R-:W-:Y:S01]  /*11750*/  ISETP.LT.AND P5, PT, R241, UR4, !P0 ;  /* 0x00000004f1007c0c */ /* 0x000fe2000c7a1270 */
[----:B------:R1:W-:Y:S01]  /*11760*/  @P4 STG.E desc[UR12][R232.64], R249 ;  /* 0x000000f9e8004986 */ /* 0x0003e2000c10190c */
[----:B------:R-:W-:Y:S01]  /*11770*/  LOP3.LUT R2, R0, 0x10, RZ, 0xfc, !PT ;  /* 0x0000001000027812 */ /* 0x000fe200078efcff */
[----:B------:R-:W-:Y:S01]  /*11780*/  VIADD R241, R240, UR5 ;  /* 0x00000005f0f17c36 */ /* 0x000fe20008000000 */
[----:B------:R-:W-:Y:S01]  /*11790*/  ULDC UR4, c[0x0][0x22c] ;  /* 0x00008b0000047ab9 */ /* 0x000fe20000000800 */
[----:B--2---:R2:W-:Y:S01]  /*117a0*/  @P3 STG.E desc[UR12][R234.64], R248 ;  /* 0x000000f8ea003986 */ /* 0x0045e2000c10190c */
[----:B------:R-:W-:Y:S01]  /*117b0*/  ISETP.LT.AND P4, PT, R2, UR4, !P0 ;  /* 0x0000000402007c0c */ /* 0x000fe2000c781270 */
[----:B------:R-:W-:Y:S01]  /*117c0*/  ULDC UR4, c[0x0][0x22c] ;  /* 0x00008b0000047ab9 */ /* 0x000fe20000000800 */
[----:B------:R-:W-:-:S02]  /*117d0*/  LOP3.LUT R2, R0, 0x11, RZ, 0xfc, !PT ;  /* 0x0000001100027812 */ /* 0x000fc400078efcff */
[CC--:B-1----:R-:W-:Y:S02]  /*117e0*/  LEA R232, P3, R240.reuse, R3.reuse, 0x2 ;  /* 0x00000003f0e87211 */ /* 0x0c2fe400078610ff */
[C---:B--2---:R-:W-:Y:S02]  /*117f0*/  LEA R234, P6, R241.reuse, R3, 0x2 ;  /* 0x00000003f1ea7211 */ /* 0x044fe400078c10ff */
[-C--:B------:R-:W-:Y:S02]  /*11800*/  LEA.HI.X.SX32 R233, R240, R242.reuse, 0x2, P3 ;  /* 0x000000f2f0e97211 */ /* 0x080fe400018f16ff */
[----:B------:R-:W-:Y:S01]  /*11810*/  ISETP.LT.AND P3, PT, R2, UR4, !P0 ;  /* 0x0000000402007c0c */ /* 0x000fe2000c761270 */
[----:B------:R-:W-:Y:S01]  /*11820*/  ULDC UR4, c[0x0][0x22c] ;  /* 0x00008b0000047ab9 */ /* 0x000fe20000000800 */
[C---:B------:R-:W-:Y:S01]  /*11830*/  LEA.HI.X.SX32 R235, R241.reuse, R242, 0x2, P6 ;  /* 0x000000f2f1eb7211 */ /* 0x040fe200030f16ff */
[----:B------:R-:W-:Y:S01]  /*11840*/  VIADD R241, R241, UR5 ;  /* 0x00000005f1f17c36 */ /* 0x000fe20008000000 */
[----:B------:R-:W-:Y:S01]  /*11850*/  LOP3.LUT R2, R0, 0x12, RZ, 0xfc, !PT ;  /* 0x0000001200027812 */ /* 0x000fe200078efcff */
[----:B------:R-:W-:Y:S01]  /*11860*/  @P2 STG.E desc[UR12][R232.64], R250 ;  /* 0x000000fae8002986 */ /* 0x000fe2000c10190c */
[----:B------:R-:W-:-:S02]  /*11870*/  ULDC UR5, c[0x0][0x22c] ;  /* 0x00008b0000057ab9 */ /* 0x000fc40000000800 */
[----:B------:R-:W-:Y:S01]  /*11880*/  ISETP.LT.AND P2, PT, R2, UR4, !P0 ;  /* 0x0000000402007c0c */ /* 0x000fe2000c741270 */
[----:B---3--:R1:W-:Y:S01]  /*11890*/  @P1 STG.E desc[UR12][R234.64], R243 ;  /* 0x000000f3ea001986 */ /* 0x0083e2000c10190c */
[----:B------:R-:W-:Y:S01]  /*118a0*/  ULDC UR4, c[0x0][0x248] ;  /* 0x0000920000047ab9 */ /* 0x000fe20000000800 */
[CC--:B------:R-:W-:Y:S02]  /*118b0*/  LEA R248, P1, R241.reuse, R3.reuse, 0x2 ;  /* 0x00000003f1f87211 */ /* 0x0c0fe400078210ff */
[----:B------:R-:W-:Y:S02]  /*118c0*/  LOP3.LUT R2, R0, 0x13, RZ, 0xfc, !PT ;  /* 0x0000001300027812 */ /* 0x000fe400078efcff */
[C---:B------:R-:W-:Y:S01]  /*118d0*/  LEA.HI.X.SX32 R249, R241.reuse, R242, 0x2, P1 ;  /* 0x000000f2f1f97211 */ /* 0x040fe200008f16ff */
[----:B-1----:R-:W-:Y:S01]  /*118e0*/  VIADD R243, R241, UR4 ;  /* 0x00000004f1f37c36 */ /* 0x002fe20008000000 */
[----:B------:R-:W-:Y:S02]  /*118f0*/  ULDC UR4, c[0x0][0x22c] ;  /* 0x00008b0000047ab9 */ /* 0x000fe40000000800 */
[----:B------:R-:W-:Y:S01]  /*11900*/  ISETP.LT.AND P1, PT, R2, UR4, !P0 ;  /* 0x0000000402007c0c */ /* 0x000fe2000c721270 */
[----:B------:R-:W-:Y:S01]  /*11910*/  ULDC UR4, c[0x0][0x22c] ;  /* 0x00008b0000047ab9 */ /* 0x000fe20000000800 */
[----:B------:R-:W-:Y:S01]  /*11920*/  LOP3.LUT R2, R0, 0x14, RZ, 0xfc, !PT ;  /* 0x0000001400027812 */ /* 0x000fe200078efcff */
[----:B------:R-:W-:Y:S01]  /*11930*/  @P5 STG.E desc[UR12][R248.64], R251 ;  /* 0x000000fbf8005986 */ /* 0x000fe2000c10190c */
[----:B------:R-:W-:-:S02]  /*11940*/  LEA R240, P6, R243, R3, 0x2 ;  /* 0x00000003f3f07211 */ /* 0x000fc400078c10ff */
[----:B------:R-:W-:Y:S01]  /*11950*/  ISETP.LT.AND P5, PT, R2, UR4, !P0 ;  /* 0x0000000402007c0c */ /* 0x000fe2000c7a1270 */
[----:B------:R-:W-:Y:S01]  /*11960*/  ULDC UR4, c[0x0][0x248] ;  /* 0x0000920000047ab9 */ /* 0x000fe20000000800 */
[C---:B------:R-:W-:Y:S01]  /*11970*/  LEA.HI.X.SX32 R241, R243.reuse, R242, 0x2, P6 ;  /* 0x000000f2f3f17211 */ /* 0x040fe200030f16ff */
[----:B------:R-:W-:Y:S01]  /*11980*/  VIADD R243, R243, UR4 ;  /* 0x00000004f3f37c36 */ /* 0x000fe20008000000 */
[----:B------:R-:W-:-:S03]  /*11990*/  ULDC UR4, c[0x0][0x248] ;  /* 0x0000920000047ab9 */ /* 0x000fc60000000800 */
[C---:B------:R-:W-:Y:S01]  /*119a0*/  VIADD R233, R243.reuse, UR4 ;  /* 0x00000004f3e97c36 */ /* 0x040fe20008000000 */
[CC--:B------:R-:W-:Y:S01]  /*119b0*/  LEA R234, P6, R243.reuse, R3.reuse, 0x2 ;  /* 0x00000003f3ea7211 */ /* 0x0c0fe200078c10ff */
[----:B------:R-:W-:Y:S01]  /*119c0*/  ULDC UR4, c[0x0][0x248] ;  /* 0x0000920000047ab9 */ /* 0x000fe20000000800 */
[----:B------:R-:W-:Y:S02]  /*119d0*/  LOP3.LUT R2, R0, 0x15, RZ, 0xfc, !PT ;  /* 0x0000001500027812 */ /* 0x000fe400078efcff */
[-C--:B------:R-:W-:Y:S01]  /*119e0*/  LEA.HI.X.SX32 R235, R243, R242.reuse, 0x2, P6 ;  /* 0x000000f2f3eb7211 */ /* 0x080fe200030f16ff */
[C---:B------:R-:W-:Y:S01]  /*119f0*/  VIADD R243, R233.reuse, UR4 ;  /* 0x00000004e9f37c36 */ /* 0x040fe20008000000 */
[CC--:B------:R-:W-:Y:S01]  /*11a00*/  LEA R232, P6, R233.reuse, R3.reuse, 0x2 ;  /* 0x00000003e9e87211 */ /* 0x0c0fe200078c10ff */
[----:B------:R1:W-:Y:S01]  /*11a10*/  @P4 STG.E desc[UR12][R240.64], R244 ;  /* 0x000000f4f0004986 */ /* 0x0003e2000c10190c */
[----:B------:R-:W-:Y:S01]  /*11a20*/  ISETP.LT.AND P4, PT, R2, UR5, !P0 ;  /* 0x0000000502007c0c */ /* 0x000fe2000c781270 */
[----:B------:R-:W-:Y:S01]  /*11a30*/  ULDC UR5, c[0x0][0x22c] ;  /* 0x00008b0000057ab9 */ /* 0x000fe20000000800 */
[----:B------:R-:W-:Y:S01]  /*11a40*/  LEA.HI.X.SX32 R233, R233, R242, 0x2, P6 ;  /* 0x000000f2e9e97211 */ /* 0x000fe200030f16ff */
[----:B------:R-:W-:Y:S01]  /*11a50*/  ULDC UR4, c[0x0][0x248] ;  /* 0x0000920000047ab9 */ /* 0x000fe20000000800 */
[----:B------:R-:W-:Y:S01]  /*11a60*/  LOP3.LUT R2, R0, 0x16, RZ, 0xfc, !PT ;  /* 0x0000001600027812 */ /* 0x000fe200078efcff */
[----:B------:R2:W-:Y:S01]  /*11a70*/  @P3 STG.E desc[UR12][R234.64], R12 ;  /* 0x0000000cea003986 */ /* 0x0005e2000c10190c */
[----:B-1----:R-:W-:-:S02]  /*11a80*/  LEA R240, P6, R243, R3, 0x2 ;  /* 0x00000003f3f07211 */ /* 0x002fc400078c10ff */
[----:B------:R-:W-:Y:S01]  /*11a90*/  ISETP.LT.AND P3, PT, R2, UR5, !P0 ;  /* 0x0000000502007c0c */ /* 0x000fe2000c761270 */
[----:B------:R-:W-:Y:S01]  /*11aa0*/  @P2 STG.E desc[UR12][R232.64], R245 ;  /* 0x000000f5e8002986 */ /* 0x000fe2000c10190c */
[CC--:B------:R-:W-:Y:S01]  /*11ab0*/  LEA.HI.X.SX32 R241, R243.reuse, R242.reuse, 0x2, P6 ;  /* 0x000000f2f3f17211 */ /* 0x0c0fe200030f16ff */
[----:B------:R-:W-:Y:S01]  /*11ac0*/  VIADD R243, R243, UR4 ;  /* 0x00000004f3f37c36 */ /* 0x000fe20008000000 */
[----:B------:R-:W-:Y:S01]  /*11ad0*/  LOP3.LUT R2, R0, 0x17, RZ, 0xfc, !PT ;  /* 0x0000001700027812 */ /* 0x000fe200078efcff */
[----:B------:R-:W-:Y:S01]  /*11ae0*/  ULDC UR5, c[0x0][0x22c] ;  /* 0x00008b0000057ab9 */ /* 0x000fe20000000800 */
[----:B------:R-:W-:Y:S01]  /*11af0*/  ULDC UR4, c[0x0][0x248] ;  /* 0x0000920000047ab9 */ /* 0x000fe20000000800 */
[----:B------:R1:W-:Y:S01]  /*11b00*/  @P1 STG.E desc[UR12][R240.64], R13 ;  /* 0x0000000df0001986 */ /* 0x0003e2000c10190c */
[----:B------:R-:W-:Y:S01]  /*11b10*/  ISETP.LT.AND P2, PT, R2, UR5, !P0 ;  /* 0x0000000502007c0c */ /* 0x000fe2000c741270 */
[C---:B--2---:R-:W-:Y:S01]  /*11b20*/  VIADD R12, R243.reuse, UR4 ;  /* 0x00000004f30c7c36 */ /* 0x044fe20008000000 */
[C---:B------:R-:W-:Y:S01]  /*11b30*/  LEA R234, P1, R243.reuse, R3, 0x2 ;  /* 0x00000003f3ea7211 */ /* 0x040fe200078210ff */
[----:B------:R-:W-:Y:S01]  /*11b40*/  ULDC UR4, c[0x0][0x22c] ;  /* 0x00008b0000047ab9 */ /* 0x000fe20000000800 */
[----:B------:R-:W-:Y:S01]  /*11b50*/  LOP3.LUT R2, R0, 0x18, RZ, 0xfc, !PT ;  /* 0x0000001800027812 */ /* 0x000fe200078efcff */
[----:B------:R-:W-:Y:S01]  /*11b60*/  ULDC UR5, c[0x0][0x22c] ;  /* 0x00008b0000057ab9 */ /* 0x000fe20000000800 */
[----:B------:R-:W-:-:S02]  /*11b70*/  LEA.HI.X.SX32 R235, R243, R242, 0x2, P1 ;  /* 0x000000f2f3eb7211 */ /* 0x000fc400008f16ff */
[----:B------:R-:W-:Y:S01]  /*11b80*/  ISETP.LT.AND P1, PT, R2, UR4, !P0 ;  /* 0x0000000402007c0c */ /* 0x000fe2000c721270 */
[----:B------:R-:W-:Y:S01]  /*11b90*/  ULDC UR4, c[0x0][0x22c] ;  /* 0x00008b0000047ab9 */ /* 0x000fe20000000800 */
[----:B------:R-:W-:Y:S01]  /*11ba0*/  LOP3.LUT R2, R0, 0x19, RZ, 0xfc, !PT ;  /* 0x0000001900027812 */ /* 0x000fe200078efcff */
[----:B------:R-:W-:Y:S03]  /*11bb0*/  @P5 STG.E desc[UR12][R234.64], R246 ;  /* 0x000000f6ea005986 */ /* 0x000fe6000c10190c */
[----:B------:R-:W-:Y:S01]  /*11bc0*/  ISETP.LT.AND P5, PT, R2, UR4, !P0 ;  /* 0x0000000402007c0c */ /* 0x000fe2000c7a1270 */
[----:B------:R-:W-:Y:S01]  /*11bd0*/  ULDC UR4, c[0x0][0x248] ;  /* 0x0000920000047ab9 */ /* 0x000fe20000000800 */
[C---:B------:R-:W-:Y:S01]  /*11be0*/  LEA R244, P6, R12.reuse, R3, 0x2 ;  /* 0x000000030cf47211 */ /* 0x040fe200078c10ff */
[----:B-1----:R-:W-:Y:S01]  /*11bf0*/  VIADD R13, R12, UR4 ;  /* 0x000000040c0d7c36 */ /* 0x002fe20008000000 */
[----:B------:R-:W-:-:S02]  /*11c00*/  ULDC UR4, c[0x0][0x248] ;  /* 0x0000920000047ab9 */ /* 0x000fc40000000800 */
[-C--:B------:R-:W-:Y:S01]  /*11c10*/  LEA.HI.X.SX32 R245, R12, R242.reuse, 0x2, P6 ;  /* 0x000000f20cf57211 */ /* 0x080fe200030f16ff */
[C---:B------:R-:W-:Y:S01]  /*11c20*/  VIADD R233, R13.reuse, UR4 ;  /* 0x000000040de97c36 */ /* 0x040fe20008000000 */
[CC--:B------:R-:W-:Y:S01]  /*11c30*/  LEA R12, P6, R13.reuse, R3.reuse, 0x2 ;  /* 0x000000030d0c7211 */ /* 0x0c0fe200078c10ff */
[----:B------:R-:W-:Y:S02]  /*11c40*/  ULDC UR4, c[0x0][0x248] ;  /* 0x0000920000047ab9 */ /* 0x000fe40000000800 */
[----:B------:R1:W-:Y:S01]  /*11c50*/  @P4 STG.E desc[UR12][R244.64], R14 ;  /* 0x0000000ef4004986 */ /* 0x0003e2000c10190c */
[-C--:B------:R-:W-:Y:S02]  /*11c60*/  LEA.HI.X.SX32 R13, R13, R242.reuse, 0x2, P6 ;  /* 0x000000f20d0d7211 */ /* 0x080fe400030f16ff */
[CC--:B------:R-:W-:Y:S02]  /*11c70*/  LEA R232, P6, R233.reuse, R3.reuse, 0x2 ;  /* 0x00000003e9e87211 */ /* 0x0c0fe400078c10ff */
[----:B------:R-:W-:Y:S01]  /*11c80*/  LOP3.LUT R2, R0, 0x1a, RZ, 0xfc, !PT ;  /* 0x0000001a00027812 */ /* 0x000fe200078efcff */
[C---:B-1----:R-:W-:Y:S01]  /*11c90*/  VIADD R14, R233.reuse, UR4 ;  /* 0x00000004e90e7c36 */ /* 0x042fe20008000000 */
[----:B------:R-:W-:Y:S01]  /*11ca0*/  LEA.HI.X.SX32 R233, R233, R242, 0x2, P6 ;  /* 0x000000f2e9e97211 */ /* 0x000fe200030f16ff */
[----:B------:R-:W-:Y:S01]  /*11cb0*/  ULDC UR4, c[0x0][0x248] ;  /* 0x0000920000047ab9 */ /* 0x000fe20000000800 */
[----:B------:R-:W-:Y:S01]  /*11cc0*/  ISETP.LT.AND P4, PT, R2, UR5, !P0 ;  /* 0x0000000502007c0c */ /* 0x000fe2000c781270 */
[----:B------:R-:W-:Y:S01]  /*11cd0*/  ULDC UR5, c[0x0][0x22c] ;  /* 0x00008b0000057ab9 */ /* 0x000fe20000000800 */
[----:B------:R-:W-:-:S02]  /*11ce0*/  LEA R234, P6, R14, R3, 0x2 ;  /* 0x000000030eea7211 */ /* 0x000fc400078c10ff */
[----:B------:R-:W-:Y:S01]  /*11cf0*/  LOP3.LUT R2, R0, 0x1b, RZ, 0xfc, !PT ;  /* 0x0000001b00027812 */ /* 0x000fe200078efcff */
[----:B------:R1:W-:Y:S01]  /*11d00*/  @P3 STG.E desc[UR12][R12.64], R247 ;  /* 0x000000f70c003986 */ /* 0x0003e2000c10190c */
[C---:B------:R-:W-:Y:S01]  /*11d10*/  LEA.HI.X.SX32 R235, R14.reuse, R242, 0x2, P6 ;  /* 0x000000f20eeb7211 */ /* 0x040fe200030f16ff */
[----:B------:R-:W-:Y:S01]  /*11d20*/  VIADD R14, R14, UR4 ;  /* 0x000000040e0e7c36 */ /* 0x000fe20008000000 */
[----:B------:R-:W-:Y:S01]  /*11d30*/  ISETP.LT.AND P3, PT, R2, UR5, !P0 ;  /* 0x0000000502007c0c */ /* 0x000fe2000c761270 */
[----:B------:R2:W-:Y:S01]  /*11d40*/  @P2 STG.E desc[UR12][R232.64], R15 ;  /* 0x0000000fe8002986 */ /* 0x0005e2000c10190c */
[----:B------:R-:W-:Y:S01]  /*11d50*/  LOP3.LUT R2, R0, 0x1c, RZ, 0xfc, !PT ;  /* 0x0000001c00027812 */ /* 0x000fe200078efcff */
[----:B------:R-:W-:Y:S01]  /*11d60*/  ULDC UR5, c[0x0][0x22c] ;  /* 0x00008b0000057ab9 */ /* 0x000fe20000000800 */
[----:B------:R-:W-:Y:S01]  /*11d70*/  ULDC UR4, c[0x0][0x248] ;  /* 0x0000920000047ab9 */ /* 0x000fe20000000800 */
[----:B------:R3:W-:Y:S01]  /*11d80*/  @P1 STG.E desc[UR12][R234.64], R4 ;  /* 0x00000004ea001986 */ /* 0x0007e2000c10190c */
[----:B------:R-:W-:Y:S01]  /*11d90*/  ISETP.LT.AND P2, PT, R2, UR5, !P0 ;  /* 0x0000000502007c0c */ /* 0x000fe2000c741270 */
[----:B------:R-:W-:Y:S01]  /*11da0*/  VIADD R240, R14, UR4 ;  /* 0x000000040ef07c36 */ /* 0x000fe20008000000 */
[----:B------:R-:W-:Y:S01]  /*11db0*/  LOP3.LUT R2, R0, 0x1d, RZ, 0xfc, !PT ;  /* 0x0000001d00027812 */ /* 0x000fe200078efcff */
[----:B------:R-:W-:Y:S01]  /*11dc0*/  ULDC UR4, c[0x0][0x22c] ;  /* 0x00008b0000047ab9 */ /* 0x000fe20000000800 */
[----:B-1----:R-:W-:Y:S01]  /*11dd0*/  LEA R12, P1, R14, R3, 0x2 ;  /* 0x000000030e0c7211 */ /* 0x002fe200078210ff */
[----:B------:R-:W-:-:S03]  /*11de0*/  ULDC UR5, c[0x0][0x22c] ;  /* 0x00008b0000057ab9 */ /* 0x000fc60000000800 */
[-C--:B------:R-:W-:Y:S02]  /*11df0*/  LEA.HI.X.SX32 R13, R14, R242.reuse, 0x2, P1 ;  /* 0x000000f20e0d7211 */ /* 0x080fe400008f16ff */
[----:B------:R-:W-:Y:S01]  /*11e00*/  ISETP.LT.AND P1, PT, R2, UR4, !P0 ;  /* 0x0000000402007c0c */ /* 0x000fe2000c721270 */
[----:B------:R-:W-:Y:S01]  /*11e10*/  ULDC UR4, c[0x0][0x22c] ;  /* 0x00008b0000047ab9 */ /* 0x000fe20000000800 */
[----:B------:R-:W-:Y:S01]  /*11e20*/  LOP3.LUT R2, R0, 0x1e, RZ, 0xfc, !PT ;  /* 0x0000001e00027812 */ /* 0x000fe200078efcff */
[----:B------:R1:W-:Y:S01]  /*11e30*/  @P5 STG.E desc[UR12][R12.64], R20 ;  /* 0x000000140c005986 */ /* 0x0003e2000c10190c */
[----:B------:R-:W-:Y:S02]  /*11e40*/  LEA R14, P6, R240, R3, 0x2 ;  /* 0x00000003f00e7211 */ /* 0x000fe400078c10ff */
[----:B------:R-:W-:Y:S01]  /*11e50*/  ISETP.LT.AND P5, PT, R2, UR4, !P0 ;  /* 0x0000000402007c0c */ /* 0x000fe2000c7a1270 */
[----:B------:R-:W-:Y:S01]  /*11e60*/  ULDC UR4, c[0x0][0x248] ;  /* 0x0000920000047ab9 */ /* 0x000fe20000000800 */
[C---:B--2---:R-:W-:Y:S01]  /*11e70*/  LEA.HI.X.SX32 R15, R240.reuse, R242, 0x2, P6 ;  /* 0x000000f2f00f7211 */ /* 0x044fe200030f16ff */
[----:B------:R-:W-:Y:S01]  /*11e80*/  VIADD R240, R240, UR4 ;  /* 0x00000004f0f07c36 */ /* 0x000fe20008000000 */
[----:B------:R-:W-:-:S03]  /*11e90*/  ULDC UR4, c[0x0][0x248] ;  /* 0x0000920000047ab9 */ /* 0x000fc60000000800 */
[C---:B---3--:R-:W-:Y:S01]  /*11ea0*/  VIADD R4, R240.reuse, UR4 ;  /* 0x00000004f0047c36 */ /* 0x048fe20008000000 */
[CC--:B------:R-:W-:Y:S01]  /*11eb0*/  LEA R232, P6, R240.reuse, R3.reuse, 0x2 ;  /* 0x00000003f0e87211 */ /* 0x0c0fe200078c10ff */
[----:B------:R-:W-:Y:S01]  /*11ec0*/  ULDC UR4, c[0x0][0x248] ;  /* 0x0000920000047ab9 */ /* 0x000fe20000000800 */
[----:B------:R2:W-:Y:S02]  /*11ed0*/  @P4 STG.E desc[UR12][R14.64], R5 ;  /* 0x000000050e004986 */ /* 0x0005e4000c10190c */
[-C--:B------:R-:W-:Y:S02]  /*11ee0*/  LEA.HI.X.SX32 R233, R240, R242.reuse, 0x2, P6 ;  /* 0x000000f2f0e97211 */ /* 0x080fe400030f16ff */
[-C--:B-1----:R-:W-:Y:S02]  /*11ef0*/  LEA R12, P6, R4, R3.reuse, 0x2 ;  /* 0x00000003040c7211 */ /* 0x082fe400078c10ff */
[----:B------:R-:W-:Y:S02]  /*11f00*/  LOP3.LUT R2, R0, 0x1f, RZ, 0xfc, !PT ;  /* 0x0000001f00027812 */ /* 0x000fe400078efcff */
[CC--:B------:R-:W-:Y:S01]  /*11f10*/  LEA.HI.X.SX32 R13, R4.reuse, R242.reuse, 0x2, P6 ;  /* 0x000000f2040d7211 */ /* 0x0c0fe200030f16ff */
[----:B--2---:R-:W-:Y:S01]  /*11f20*/  VIADD R14, R4, UR4 ;  /* 0x00000004040e7c36 */ /* 0x004fe20008000000 */
[----:B------:R-:W-:Y:S01]  /*11f30*/  ISETP.LT.AND P4, PT, R2, UR5, !P0 ;  /* 0x0000000502007c0c */ /* 0x000fe2000c781270 */
[----:B------:R-:W-:Y:S01]  /*11f40*/  ULDC UR5, c[0x0][0x22c] ;  /* 0x00008b0000057ab9 */ /* 0x000fe20000000800 */
[----:B------:R-:W-:Y:S01]  /*11f50*/  LOP3.LUT R2, R0, 0x20, RZ, 0xfc, !PT ;  /* 0x0000002000027812 */ /* 0x000fe200078efcff */
[----:B------:R-:W-:Y:S01]  /*11f60*/  ULDC UR4, c[0x0][0x248] ;  /* 0x0000920000047ab9 */ /* 0x000fe20000000800 */
[-C--:B------:R-:W-:Y:S01]  /*11f70*/  LEA R4, P6, R14, R3.reuse, 0x2 ;  /* 0x000000030e047211 */ /* 0x080fe200078c10ff */
[----:B------:R-:W-:Y:S01]  /*11f80*/  @P3 STG.E desc[UR12][R232.64], R21 ;  /* 0x00000015e8003986 */ /* 0x000fe2000c10190c */
[----:B------:R-:W-:Y:S01]  /*11f90*/  ISETP.LT.AND P3, PT, R2, UR5, !P0 ;  /* 0x0000000502007c0c */ /* 0x000fe2000c761270 */
[C---:B------:R-:W-:Y:S01]  /*11fa0*/  VIADD R15, R14.reuse, UR4 ;  /* 0x000000040e0f7c36 */ /* 0x040fe20008000000 */
[-C--:B------:R-:W-:Y:S01]  /*11fb0*/  LEA.HI.X.SX32 R5, R14, R242.reuse, 0x2, P6 ;  /* 0x000000f20e057211 */ /* 0x080fe200030f16ff */
[----:B------:R1:W-:Y:S01]  /*11fc0*/  @P2 STG.E desc[UR12][R12.64], R6 ;  /* 0x000000060c002986 */ /* 0x0003e2000c10190c */
[----:B------:R-:W-:Y:S01]  /*11fd0*/  LOP3.LUT R2, R0, 0x21, RZ, 0xfc, !PT ;  /* 0x0000002100027812 */ /* 0x000fe200078efcff */
[----:B------:R-:W-:Y:S01]  /*11fe0*/  ULDC UR5, c[0x0][0x22c] ;  /* 0x00008b0000057ab9 */ /* 0x000fe20000000800 */
[----:B------:R-:W-:Y:S01]  /*11ff0*/  ULDC UR4, c[0x0][0x248] ;  /* 0x0000920000047ab9 */ /* 0x000fe20000000800 */
[----:B------:R2:W-:Y:S01]  /*12000*/  @P1 STG.E desc[UR12][R4.64], R22 ;  /* 0x0000001604001986 */ /* 0x0005e2000c10190c */
[----:B------:R-:W-:Y:S01]  /*12010*/  ISETP.LT.AND P2, PT, R2, UR5, !P0 ;  /* 0x0000000502007c0c */ /* 0x000fe2000c741270 */
[C---:B------:R-:W-:Y:S01]  /*12020*/  VIADD R20, R15.reuse, UR4 ;  /* 0x000000040f147c36 */ /* 0x040fe20008000000 */
        /* <DEDUP_REMOVED lines=8> */
[----:B------:R3:W-:Y:S01]  /*120b0*/  @P5 STG.E desc[UR12][R14.64], R7 ;  /* 0x000000070e005986 */ /* 0x0007e2000c10190c */
[----:B-1----:R-:W-:Y:S02]  /*120c0*/  LEA R12, P6, R20, R3, 0x2 ;  /* 0x00000003140c7211 */ /* 0x002fe400078c10ff */
[----:B------:R-:W-:Y:S01]  /*120d0*/  ISETP.LT.AND P5, PT, R2, UR4, !P0 ;  /* 0x0000000402007c0c */ /* 0x000fe2000c7a1270 */
[----:B------:R-:W-:Y:S01]  /*120e0*/  ULDC UR4, c[0x0][0x248] ;  /* 0x0000920000047ab9 */ /* 0x000fe20000000800 */
[C---:B------:R-:W-:Y:S01]  /*120f0*/  LEA.HI.X.SX32 R13, R20.reuse, R242, 0x2, P6 ;  /* 0x000000f2140d7211 */ /* 0x040fe200030f16ff */
[----:B------:R-:W-:Y:S01]  /*12100*/  VIADD R20, R20, UR4 ;  /* 0x0000000414147c36 */ /* 0x000fe20008000000 */
[----:B------:R-:W-:-:S03]  /*12110*/  ULDC UR4, c[0x0][0x248] ;  /* 0x0000920000047ab9 */ /* 0x000fc60000000800 */
[C---:B------:R-:W-:Y:S01]  /*12120*/  VIADD R21, R20.reuse, UR4 ;  /* 0x0000000414157c36 */ /* 0x040fe20008000000 */
[-C--:B--2---:R-:W-:Y:S01]  /*12130*/  LEA R4, P6, R20, R3.reuse, 0x2 ;  /* 0x0000000314047211 */ /* 0x084fe200078c10ff */
[----:B------:R-:W-:Y:S01]  /*12140*/  ULDC UR4, c[0x0][0x248] ;  /* 0x0000920000047ab9 */ /* 0x000fe20000000800 */
[----:B------:R-:W-:Y:S01]  /*12150*/  LOP3.LUT R2, R0, 0x24, RZ, 0xfc, !PT ;  /* 0x0000002400027812 */ /* 0x000fe200078efcff */
[C---:B---3--:R-:W-:Y:S01]  /*12160*/  VIADD R14, R21.reuse, UR4 ;  /* 0x00000004150e7c36 */ /* 0x048fe20008000000 */
[-C--:B------:R-:W-:Y:S01]  /*12170*/  LEA.HI.X.SX32 R5, R20, R242.reuse, 0x2, P6 ;  /* 0x000000f214057211 */ /* 0x080fe200030f16ff */
[----:B------:R1:W-:Y:S01]  /*12180*/  @P4 STG.E desc[UR12][R12.64], R23 ;  /* 0x000000170c004986 */ /* 0x0003e2000c10190c */
[C---:B------:R-:W-:Y:S01]  /*12190*/  LEA R6, P6, R21.reuse, R3, 0x2 ;  /* 0x0000000315067211 */ /* 0x040fe200078c10ff */
[----:B------:R-:W-:Y:S01]  /*121a0*/  ULDC UR4, c[0x0][0x248] ;  /* 0x0000920000047ab9 */ /* 0x000fe20000000800 */
[----:B------:R-:W-:Y:S01]  /*121b0*/  ISETP.LT.AND P4, PT, R2, UR5, !P0 ;  /* 0x0000000502007c0c */ /* 0x000fe2000c781270 */
[----:B------:R-:W-:Y:S01]  /*121c0*/  ULDC UR5, c[0x0][0x22c] ;  /* 0x00008b0000057ab9 */ /* 0x000fe20000000800 */
[----:B------:R-:W-:-:S02]  /*121d0*/  LEA.HI.X.SX32 R7, R21, R242, 0x2, P6 ;  /* 0x000000f215077211 */ /* 0x000fc400030f16ff */
[----:B------:R-:W-:Y:S01]  /*121e0*/  LOP3.LUT R2, R0, 0x25, RZ, 0xfc, !PT ;  /* 0x0000002500027812 */ /* 0x000fe200078efcff */
[----:B------:R2:W-:Y:S01]  /*121f0*/  @P3 STG.E desc[UR12][R4.64], R8 ;  /* 0x0000000804003986 */ /* 0x0005e2000c10190c */
[-C--:B-1----:R-:W-:Y:S02]  /*12200*/  LEA R12, P6, R14, R3.reuse, 0x2 ;  /* 0x000000030e0c7211 */ /* 0x082fe400078c10ff */
[----:B------:R-:W-:Y:S01]  /*12210*/  ISETP.LT.AND P3, PT, R2, UR5, !P0 ;  /* 0x0000000502007c0c */ /* 0x000fe2000c761270 */
[----:B------:R1:W-:Y:S01]  /*12220*/  @P2 STG.E desc[UR12][R6.64], R28 ;  /* 0x0000001c06002986 */ /* 0x0003e2000c10190c */
        /* <DEDUP_REMOVED lines=8> */
[----:B------:R-:W-:Y:S01]  /*122b0*/  LEA R4, P1, R14, R3, 0x2 ;  /* 0x000000030e047211 */ /* 0x000fe200078210ff */
[----:B------:R-:W-:Y:S01]  /*122c0*/  ULDC UR4, c[0x0][0x22c] ;  /* 0x00008b0000047ab9 */ /* 0x000fe20000000800 */
[----:B------:R-:W-:Y:S01]  /*122d0*/  LOP3.LUT R2, R0, 0x27, RZ, 0xfc, !PT ;  /* 0x0000002700027812 */ /* 0x000fe200078efcff */
[----:B------:R-:W-:Y:S01]  /*122e0*/  ULDC UR5, c[0x0][0x22c] ;  /* 0x00008b0000057ab9 */ /* 0x000fe20000000800 */
[----:B------:R-:W-:-:S02]  /*122f0*/  LEA.HI.X.SX32 R5, R14, R242, 0x2, P1 ;  /* 0x000000f20e057211 */ /* 0x000fc400008f16ff */
[----:B------:R-:W-:Y:S01]  /*12300*/  ISETP.LT.AND P1, PT, R2, UR4, !P0 ;  /* 0x0000000402007c0c */ /* 0x000fe2000c721270 */
[----:B------:R-:W-:Y:S01]  /*12310*/  ULDC UR4, c[0x0][0x22c] ;  /* 0x00008b0000047ab9 */ /* 0x000fe20000000800 */
[----:B------:R-:W-:Y:S01]  /*12320*/  LOP3.LUT R2, R0, 0x28, RZ, 0xfc, !PT ;  /* 0x0000002800027812 */ /* 0x000fe200078efcff */
[----:B------:R2:W-:Y:S03]  /*12330*/  @P5 STG.E desc[UR12][R4.64], R29 ;  /* 0x0000001d04005986 */ /* 0x0005e6000c10190c */
[----:B------:R-:W-:Y:S01]  /*12340*/  ISETP.LT.AND P5, PT, R2, UR4, !P0 ;  /* 0x0000000402007c0c */ /* 0x000fe2000c7a1270 */
[----:B------:R-:W-:Y:S01]  /*12350*/  ULDC UR4, c[0x0][0x248] ;  /* 0x0000920000047ab9 */ /* 0x000fe20000000800 */
[C---:B-1----:R-:W-:Y:S01]  /*12360*/  LEA R6, P6, R8.reuse, R3, 0x2 ;  /* 0x0000000308067211 */ /* 0x042fe200078c10ff */
[----:B---3--:R-:W-:Y:S01]  /*12370*/  VIADD R9, R8, UR4 ;  /* 0x0000000408097c36 */ /* 0x008fe20008000000 */
[----:B------:R-:W-:-:S02]  /*12380*/  ULDC UR4, c[0x0][0x248] ;  /* 0x0000920000047ab9 */ /* 0x000fc40000000800 */
[-C--:B------:R-:W-:Y:S01]  /*12390*/  LEA.HI.X.SX32 R7, R8, R242.reuse, 0x2, P6 ;  /* 0x000000f208077211 */ /* 0x080fe200030f16ff */
[C---:B------:R-:W-:Y:S01]  /*123a0*/  VIADD R12, R9.reuse, UR4 ;  /* 0x00000004090c7c36 */ /* 0x040fe20008000000 */
[CC--:B------:R-:W-:Y:S01]  /*123b0*/  LEA R8, P6, R9.reuse, R3.reuse, 0x2 ;  /* 0x0000000309087211 */ /* 0x0c0fe200078c10ff */
[----:B------:R-:W-:Y:S02]  /*123c0*/  ULDC UR4, c[0x0][0x248] ;  /* 0x0000920000047ab9 */ /* 0x000fe40000000800 */
[----:B------:R1:W-:Y:S01]  /*123d0*/  @P4 STG.E desc[UR12][R6.64], R10 ;  /* 0x0000000a06004986 */ /* 0x0003e2000c10190c */
[----:B------:R-:W-:Y:S02]  /*123e0*/  LEA.HI.X.SX32 R9, R9, R242, 0x2, P6 ;  /* 0x000000f209097211 */ /* 0x000fe400030f16ff */
[----:B--2---:R-:W-:Y:S02]  /*123f0*/  LEA R4, P6, R12, R3, 0x2 ;  /* 0x000000030c047211 */ /* 0x004fe400078c10ff */
[----:B------:R-:W-:-:S02]  /*12400*/  LOP3.LUT R2, R0, 0x29, RZ, 0xfc, !PT ;  /* 0x0000002900027812 */ /* 0x000fc400078efcff */
[CC--:B------:R-:W-:Y:S01]  /*12410*/  LEA.HI.X.SX32 R5, R12.reuse, R242.reuse, 0x2, P6 ;  /* 0x000000f20c057211 */ /* 0x0c0fe200030f16ff */
[----:B-1----:R-:W-:Y:S01]  /*12420*/  VIADD R10, R12, UR4 ;  /* 0x000000040c0a7c36 */ /* 0x002fe20008000000 */
[----:B------:R-:W-:Y:S01]  /*12430*/  ISETP.LT.AND P4, PT, R2, UR5, !P0 ;  /* 0x0000000502007c0c */ /* 0x000fe2000c781270 */
[----:B------:R-:W-:Y:S01]  /*12440*/  ULDC UR5, c[0x0][0x22c] ;  /* 0x00008b0000057ab9 */ /* 0x000fe20000000800 */
[----:B------:R-:W-:Y:S01]  /*12450*/  LOP3.LUT R2, R0, 0x2a, RZ, 0xfc, !PT ;  /* 0x0000002a00027812 */ /* 0x000fe200078efcff */
[----:B------:R-:W-:Y:S01]  /*12460*/  ULDC UR4, c[0x0][0x248] ;  /* 0x0000920000047ab9 */ /* 0x000fe20000000800 */
[----:B------:R-:W-:Y:S01]  /*12470*/  LEA R6, P6, R10, R3, 0x2 ;  /* 0x000000030a067211 */ /* 0x000fe200078c10ff */
[----:B------:R1:W-:Y:S01]  /*12480*/  @P3 STG.E desc[UR12][R8.64], R30 ;  /* 0x0000001e08003986 */ /* 0x0003e2000c10190c */
[----:B------:R-:W-:Y:S01]  /*12490*/  ISETP.LT.AND P3, PT, R2, UR5, !P0 ;  /* 0x0000000502007c0c */ /* 0x000fe2000c761270 */
[----:B------:R-:W-:Y:S01]  /*124a0*/  ULDC UR5, c[0x0][0x22c] ;  /* 0x00008b0000057ab9 */ /* 0x000fe20000000800 */
[C---:B------:R-:W-:Y:S01]  /*124b0*/  LEA.HI.X.SX32 R7, R10.reuse, R242, 0x2, P6 ;  /* 0x000000f20a077211 */ /* 0x040fe200030f16ff */
[----:B------:R-:W-:Y:S01]  /*124c0*/  VIADD R10, R10, UR4 ;  /* 0x000000040a0a7c36 */ /* 0x000fe20008000000 */
[----:B------:R-:W-:Y:S01]  /*124d0*/  LOP3.LUT R2, R0, 0x2b, RZ, 0xfc, !PT ;  /* 0x0000002b00027812 */ /* 0x000fe200078efcff */
[----:B------:R2:W-:Y:S01]  /*124e0*/  @P2 STG.E desc[UR12][R4.64], R11 ;  /* 0x0000000b04002986 */ /* 0x0005e2000c10190c */
[----:B------:R-:W-:-:S02]  /*124f0*/  ULDC UR4, c[0x0][0x248] ;  /* 0x0000920000047ab9 */ /* 0x000fc40000000800 */
[----:B------:R-:W-:Y:S01]  /*12500*/  ISETP.LT.AND P2, PT, R2, UR5, !P0 ;  /* 0x0000000502007c0c */ /* 0x000fe2000c741270 */
[----:B------:R3:W-:Y:S01]  /*12510*/  @P1 STG.E desc[UR12][R6.64], R31 ;  /* 0x0000001f06001986 */ /* 0x0007e2000c10190c */
[----:B------:R-:W-:Y:S01]  /*12520*/  LOP3.LUT R2, R0, 0x2c, RZ, 0xfc, !PT ;  /* 0x0000002c00027812 */ /* 0x000fe200078efcff */
[C---:B------:R-:W-:Y:S01]  /*12530*/  VIADD R12, R10.reuse, UR4 ;  /* 0x000000040a0c7c36 */ /* 0x040fe20008000000 */
[CC--:B-1----:R-:W-:Y:S01]  /*12540*/  LEA R8, P1, R10.reuse, R3.reuse, 0x2 ;  /* 0x000000030a087211 */ /* 0x0c2fe200078210ff */
[----:B------:R-:W-:Y:S01]  /*12550*/  ULDC UR4, c[0x0][0x22c] ;  /* 0x00008b0000047ab9 */ /* 0x000fe20000000800 */
[----:B------:R-:W-:Y:S02]  /*12560*/  ULDC UR5, c[0x0][0x22c] ;  /* 0x00008b0000057ab9 */ /* 0x000fe40000000800 */
[----:B------:R-:W-:Y:S02]  /*12570*/  LEA.HI.X.SX32 R9, R10, R242, 0x2, P1 ;  /* 0x000000f20a097211 */ /* 0x000fe400008f16ff */
[----:B------:R-:W-:Y:S01]  /*12580*/  ISETP.LT.AND P1, PT, R2, UR4, !P0 ;  /* 0x0000000402007c0c */ /* 0x000fe2000c721270 */
[----:B------:R-:W-:Y:S01]  /*12590*/  ULDC UR4, c[0x0][0x22c] ;  /* 0x00008b0000047ab9 */ /* 0x000fe20000000800 */
[----:B------:R-:W-:Y:S01]  /*125a0*/  LOP3.LUT R2, R0, 0x2d, RZ, 0xfc, !PT ;  /* 0x0000002d00027812 */ /* 0x000fe200078efcff */
[----:B------:R1:W-:Y:S01]  /*125b0*/  @P5 STG.E desc[UR12][R8.64], R16 ;  /* 0x0000001008005986 */ /* 0x0003e2000c10190c */
[----:B--2---:R-:W-:-:S02]  /*125c0*/  LEA R4, P6, R12, R3, 0x2 ;  /* 0x000000030c047211 */ /* 0x004fc400078c10ff */
[----:B------:R-:W-:Y:S01]  /*125d0*/  ISETP.LT.AND P5, PT, R2, UR4, !P0 ;  /* 0x0000000402007c0c */ /* 0x000fe2000c7a1270 */
[----:B------:R-:W-:Y:S01]  /*125e0*/  ULDC UR4, c[0x0][0x248] ;  /* 0x0000920000047ab9 */ /* 0x000fe20000000800 */
[C---:B------:R-:W-:Y:S01]  /*125f0*/  LEA.HI.X.SX32 R5, R12.reuse, R242, 0x2, P6 ;  /* 0x000000f20c057211 */ /* 0x040fe200030f16ff */
[----:B------:R-:W-:Y:S01]  /*12600*/  VIADD R12, R12, UR4 ;  /* 0x000000040c0c7c36 */ /* 0x000fe20008000000 */
[----:B------:R-:W-:-:S03]  /*12610*/  ULDC UR4, c[0x0][0x248] ;  /* 0x0000920000047ab9 */ /* 0x000fc60000000800 */
[C---:B------:R-:W-:Y:S01]  /*12620*/  VIADD R10, R12.reuse, UR4 ;  /* 0x000000040c0a7c36 */ /* 0x040fe20008000000 */
[-C--:B---3--:R-:W-:Y:S01]  /*12630*/  LEA R6, P6, R12, R3.reuse, 0x2 ;  /* 0x000000030c067211 */ /* 0x088fe200078c10ff */
[----:B------:R-:W-:Y:S01]  /*12640*/  ULDC UR4, c[0x0][0x248] ;  /* 0x0000920000047ab9 */ /* 0x000fe20000000800 */
[----:B------:R-:W-:Y:S01]  /*12650*/  LOP3.LUT R2, R0, 0x2e, RZ, 0xfc, !PT ;  /* 0x0000002e00027812 */ /* 0x000fe200078efcff */
[----:B------:R-:W-:Y:S01]  /*12660*/  VIADD R11, R10, UR4 ;  /* 0x000000040a0b7c36 */ /* 0x000fe20008000000 */
[-C--:B------:R-:W-:Y:S01]  /*12670*/  LEA.HI.X.SX32 R7, R12, R242.reuse, 0x2, P6 ;  /* 0x000000f20c077211 */ /* 0x080fe200030f16ff */
[----:B------:R2:W-:Y:S01]  /*12680*/  @P4 STG.E desc[UR12][R4.64], R36 ;  /* 0x0000002404004986 */ /* 0x0005e2000c10190c */
[----:B-1----:R-:W-:Y:S01]  /*12690*/  LEA R8, P6, R10, R3, 0x2 ;  /* 0x000000030a087211 */ /* 0x002fe200078c10ff */
[----:B------:R-:W-:Y:S01]  /*126a0*/  ULDC UR4, c[0x0][0x248] ;  /* 0x0000920000047ab9 */ /* 0x000fe20000000800 */
[----:B------:R-:W-:Y:S01]  /*126b0*/  ISETP.LT.AND P4, PT, R2, UR5, !P0 ;  /* 0x0000000502007c0c */ /* 0x000fe2000c781270 */
[----:B------:R-:W-:Y:S01]  /*126c0*/  ULDC UR5, c[0x0][0x22c] ;  /* 0x00008b0000057ab9 */ /* 0x000fe20000000800 */
[----:B------:R-:W-:-:S02]  /*126d0*/  LEA.HI.X.SX32 R9, R10, R242, 0x2, P6 ;  /* 0x000000f20a097211 */ /* 0x000fc400030f16ff */
[----:B------:R-:W-:Y:S01]  /*126e0*/  LOP3.LUT R2, R0, 0x2f, RZ, 0xfc, !PT ;  /* 0x0000002f00027812 */ /* 0x000fe200078efcff */
[----:B------:R1:W-:Y:S01]  /*126f0*/  @P3 STG.E desc[UR12][R6.64], R17 ;  /* 0x0000001106003986 */ /* 0x0003e2000c10190c */
[CC--:B--2---:R-:W-:Y:S02]  /*12700*/  LEA R4, P6, R11.reuse, R3.reuse, 0x2 ;  /* 0x000000030b047211 */ /* 0x0c4fe400078c10ff */
        /* <DEDUP_REMOVED lines=9> */
[C---:B------:R-:W-:Y:S01]  /*127a0*/  VIADD R10, R11.reuse, UR4 ;  /* 0x000000040b0a7c36 */ /* 0x040fe20008000000 */
[C---:B-1----:R-:W-:Y:S01]  /*127b0*/  LEA R6, P1, R11.reuse, R3, 0x2 ;  /* 0x000000030b067211 */ /* 0x042fe200078210ff */
        /* <DEDUP_REMOVED lines=8> */
[----:B--2---:R-:W-:Y:S02]  /*12840*/  LEA R8, P6, R10, R3, 0x2 ;  /* 0x000000030a087211 */ /* 0x004fe400078c10ff */
        /* <DEDUP_REMOVED lines=8> */
[----:B------:R-:W-:Y:S02]  /*128d0*/  LOP3.LUT R2, R0, 0x33, RZ, 0xfc, !PT ;  /* 0x0000003300027812 */ /* 0x000fe400078efcff */
[-C--:B------:R-:W-:Y:S01]  /*128e0*/  LEA.HI.X.SX32 R5, R10, R242.reuse, 0x2, P6 ;  /* 0x000000f20a057211 */ /* 0x080fe200030f16ff */
[C---:B------:R-:W-:Y:S01]  /*128f0*/  VIADD R10, R11.reuse, UR4 ;  /* 0x000000040b0a7c36 */ /* 0x040fe20008000000 */
[CC--:B-1----:R-:W-:Y:S01]  /*12900*/  LEA R6, P6, R11.reuse, R3.reuse, 0x2 ;  /* 0x000000030b067211 */ /* 0x0c2fe200078c10ff */
[----:B------:R1:W-:Y:S01]  /*12910*/  @P4 STG.E desc[UR12][R8.64], R19 ;  /* 0x0000001308004986 */ /* 0x0003e2000c10190c */
[----:B------:R-:W-:Y:S01]  /*12920*/  ISETP.LT.AND P4, PT, R2, UR5, !P0 ;  /* 0x0000000502007c0c */ /* 0x000fe2000c781270 */
[----:B------:R-:W-:Y:S01]  /*12930*/  ULDC UR5, c[0x0][0x22c] ;  /* 0x00008b0000057ab9 */ /* 0x000fe20000000800 */
[----:B------:R-:W-:Y:S01]  /*12940*/  LEA.HI.X.SX32 R7, R11, R242, 0x2, P6 ;  /* 0x000000f20b077211 */ /* 0x000fe200030f16ff */
[----:B------:R-:W-:Y:S01]  /*12950*/  ULDC UR4, c[0x0][0x248] ;  /* 0x0000920000047ab9 */ /* 0x000fe20000000800 */
[----:B------:R-:W-:Y:S01]  /*12960*/  LOP3.LUT R2, R0, 0x34, RZ, 0xfc, !PT ;  /* 0x0000003400027812 */ /* 0x000fe200078efcff */
[----:B------:R2:W-:Y:S04]  /*12970*/  @P3 STG.E desc[UR12][R4.64], R39 ;  /* 0x0000002704003986 */ /* 0x0005e8000c10190c */
[----:B------:R-:W3:Y:S01]  /*12980*/  LDS.128 R16, [R252] ;  /* 0x00000000fc107984 */ /* 0x000ee20000000c00 */
[----:B-1----:R-:W-:-:S02]  /*12990*/  LEA R8, P6, R10, R3, 0x2 ;  /* 0x000000030a087211 */ /* 0x002fc400078c10ff */
        /* <DEDUP_REMOVED lines=10> */
[----:B--2---:R-:W-:Y:S01]  /*12a40*/  LEA R4, P1, R10, R3, 0x2 ;  /* 0x000000030a047211 */ /* 0x004fe200078210ff */
        /* <DEDUP_REMOVED lines=8> */
[C---:B-1----:R-:W-:Y:S02]  /*12ad0*/  LEA R6, P6, R11.reuse, R3, 0x2 ;  /* 0x000000030b067211 */ /* 0x042fe400078c10ff */
[----:B------:R-:W-:Y:S01]  /*12ae0*/  ISETP.LT.AND P5, PT, R2, UR4, !P0 ;  /* 0x0000000402007c0c */ /* 0x000fe2000c7a1270 */
[----:B------:R-:W-:Y:S01]  /*12af0*/  ULDC UR4, c[0x0][0x248] ;  /* 0x0000920000047ab9 */ /* 0x000fe20000000800 */
[C---:B------:R-:W-:Y:S01]  /*12b00*/  LEA.HI.X.SX32 R7, R11.reuse, R242, 0x2, P6 ;  /* 0x000000f20b077211 */ /* 0x040fe200030f16ff */
[----:B------:R-:W-:Y:S01]  /*12b10*/  VIADD R11, R11, UR4 ;  /* 0x000000040b0b7c36 */ /* 0x000fe20008000000 */
[----:B------:R-:W-:-:S03]  /*12b20*/  ULDC UR4, c[0x0][0x248] ;  /* 0x0000920000047ab9 */ /* 0x000fc60000000800 */
[C---:B------:R-:W-:Y:S01]  /*12b30*/  VIADD R10, R11.reuse, UR4 ;  /* 0x000000040b0a7c36 */ /* 0x040fe20008000000 */
[CC--:B----4-:R-:W-:Y:S01]  /*12b40*/  LEA R8, P6, R11.reuse, R3.reuse, 0x2 ;  /* 0x000000030b087211 */ /* 0x0d0fe200078c10ff */
[----:B------:R-:W-:Y:S01]  /*12b50*/  ULDC UR4, c[0x0][0x248] ;  /* 0x0000920000047ab9 */ /* 0x000fe20000000800 */
[----:B------:R-:W-:Y:S02]  /*12b60*/  LOP3.LUT R2, R0, 0x38, RZ, 0xfc, !PT ;  /* 0x0000003800027812 */ /* 0x000fe400078efcff */
[-C--:B------:R-:W-:Y:S01]  /*12b70*/  LEA.HI.X.SX32 R9, R11, R242.reuse, 0x2, P6 ;  /* 0x000000f20b097211 */ /* 0x080fe200030f16ff */
[C---:B------:R-:W-:Y:S01]  /*12b80*/  VIADD R11, R10.reuse, UR4 ;  /* 0x000000040a0b7c36 */ /* 0x040fe20008000000 */
[-C--:B--2---:R-:W-:Y:S01]  /*12b90*/  LEA R4, P6, R10, R3.reuse, 0x2 ;  /* 0x000000030a047211 */ /* 0x084fe200078c10ff */
        /* <DEDUP_REMOVED lines=18> */
[C---:B--2---:R-:W-:Y:S01]  /*12cc0*/  LEA R8, P1, R11.reuse, R3, 0x2 ;  /* 0x000000030b087211 */ /* 0x044fe200078210ff */
        /* <DEDUP_REMOVED lines=15> */
[-C--:B----4-:R-:W-:Y:S01]  /*12dc0*/  LEA R6, P6, R10, R3.reuse, 0x2 ;  /* 0x000000030a067211 */ /* 0x090fe200078c10ff */
[----:B------:R-:W-:Y:S01]  /*12dd0*/  ULDC UR4, c[0x0][0x248] ;  /* 0x0000920000047ab9 */ /* 0x000fe20000000800 */
[----:B------:R-:W-:Y:S02]  /*12de0*/  LOP3.LUT R2, R0, 0x3d, RZ, 0xfc, !PT ;  /* 0x0000003d00027812 */ /* 0x000fe400078efcff */
[-C--:B------:R-:W-:Y:S01]  /*12df0*/  LEA.HI.X.SX32 R7, R10, R242.reuse, 0x2, P6 ;  /* 0x000000f20a077211 */ /* 0x080fe200030f16ff */
[C---:B------:R-:W-:Y:S01]  /*12e00*/  VIADD R10, R11.reuse, UR4 ;  /* 0x000000040b0a7c36 */ /* 0x040fe20008000000 */
[CC--:B--2---:R-:W-:Y:S01]  /*12e10*/  LEA R8, P6, R11.reuse, R3.reuse, 0x2 ;  /* 0x000000030b087211 */ /* 0x0c4fe200078c10ff */
        /* <DEDUP_REMOVED lines=1514> */
[----:B----4-:R-:W-:Y:S01]  /*18cc0*/  LEA R8, P6, R10, R3, 0x2 ;  /* 0x000000030a087211 */ /* 0x010fe200078c10ff */
[----:B------:R-:W-:-:S03]  /*18cd0*/  ULDC UR4, c[0x0][0x248] ;  /* 0x0000920000047ab9 */ /* 0x000fc60000000800 */
[-C--:B------:R-:W-:Y:S01]  /*18ce0*/  LEA.HI.X.SX32 R9, R10, R242.reuse, 0x2, P6 ;  /* 0x000000f20a097211 */ /* 0x080fe200030f16ff */
[C---:B------:R-:W-:Y:S01]  /*18cf0*/  VIADD R10, R11.reuse, UR4 ;  /* 0x000000040b0a7c36 */ /* 0x040fe20008000000 */
[C---:B--2---:R-:W-:Y:S01]  /*18d00*/  LEA R4, P6, R11.reuse, R3, 0x2 ;  /* 0x000000030b047211 */ /* 0x044fe200078c10ff */
[----:B------:R1:W-:Y:S01]  /*18d10*/  @P4 STG.E desc[UR12][R6.64], R231 ;  /* 0x000000e706004986 */ /* 0x0003e2000c10190c */
[----:B------:R-:W-:Y:S01]  /*18d20*/  LOP3.LUT R2, R0, 0xfb, RZ, 0xfc, !PT ;  /* 0x000000fb00027812 */ /* 0x000fe200078efcff */
[----:B------:R-:W-:Y:S01]  /*18d30*/  ULDC UR4, c[0x0][0x248] ;  /* 0x0000920000047ab9 */ /* 0x000fe20000000800 */
[----:B------:R-:W-:Y:S02]  /*18d40*/  LEA.HI.X.SX32 R5, R11, R242, 0x2, P6 ;  /* 0x000000f20b057211 */ /* 0x000fe400030f16ff */
[----:B------:R-:W-:Y:S01]  /*18d50*/  ISETP.LT.AND P4, PT, R2, UR5, !P0 ;  /* 0x0000000502007c0c */ /* 0x000fe2000c781270 */
[----:B------:R-:W-:Y:S01]  /*18d60*/  ULDC UR5, c[0x0][0x22c] ;  /* 0x00008b0000057ab9 */ /* 0x000fe20000000800 */
[----:B------:R-:W-:-:S02]  /*18d70*/  LOP3.LUT R2, R0, 0xfc, RZ, 0xfc, !PT ;  /* 0x000000fc00027812 */ /* 0x000fc400078efcff */
[----:B-1----:R-:W-:-:S04]  /*18d80*/  LEA R6, P6, R10, R3, 0x2 ;  /* 0x000000030a067211 */ /* 0x002fc800078c10ff */
[C---:B------:R-:W-:Y:S01]  /*18d90*/  LEA.HI.X.SX32 R7, R10.reuse, R242, 0x2, P6 ;  /* 0x000000f20a077211 */ /* 0x040fe200030f16ff */
[----:B------:R-:W-:Y:S01]  /*18da0*/  VIADD R10, R10, UR4 ;  /* 0x000000040a0a7c36 */ /* 0x000fe20008000000 */
[----:B------:R-:W-:Y:S01]  /*18db0*/  ULDC UR4, c[0x0][0x248] ;  /* 0x0000920000047ab9 */ /* 0x000fe20000000800 */
[----:B------:R1:W-:Y:S01]  /*18dc0*/  @P3 STG.E desc[UR12][R8.64], R239 ;  /* 0x000000ef08003986 */ /* 0x0003e2000c10190c */
[----:B------:R-:W-:Y:S01]  /*18dd0*/  ISETP.LT.AND P3, PT, R2, UR5, !P0 ;  /* 0x0000000502007c0c */ /* 0x000fe2000c761270 */
[----:B------:R-:W-:Y:S01]  /*18de0*/  ULDC UR5, c[0x0][0x22c] ;  /* 0x00008b0000057ab9 */ /* 0x000fe20000000800 */
[----:B------:R-:W-:Y:S01]  /*18df0*/  LOP3.LUT R2, R0, 0xfd, RZ, 0xfc, !PT ;  /* 0x000000fd00027812 */ /* 0x000fe200078efcff */
[----:B------:R2:W-:Y:S03]  /*18e00*/  @P2 STG.E desc[UR12][R4.64], R148 ;  /* 0x0000009404002986 */ /* 0x0005e6000c10190c */
[----:B------:R-:W-:Y:S01]  /*18e10*/  ISETP.LT.AND P2, PT, R2, UR5, !P0 ;  /* 0x0000000502007c0c */ /* 0x000fe2000c741270 */
[----:B------:R-:W-:Y:S01]  /*18e20*/  ULDC UR5, c[0x0][0x248] ;  /* 0x0000920000057ab9 */ /* 0x000fe20000000800 */
[----:B-1----:R-:W-:Y:S01]  /*18e30*/  VIADD R9, R10, UR4 ;  /* 0x000000040a097c36 */ /* 0x002fe20008000000 */
[----:B------:R-:W-:-:S03]  /*18e40*/  ULDC UR4, c[0x0][0x248] ;  /* 0x0000920000047ab9 */ /* 0x000fc60000000800 */
[----:B------:R-:W-:Y:S01]  /*18e50*/  VIADD R11, R9, UR4 ;  /* 0x00000004090b7c36 */ /* 0x000fe20008000000 */
[----:B---3--:R1:W-:Y:S01]  /*18e60*/  @P1 STG.E desc[UR12][R6.64], R16 ;  /* 0x0000001006001986 */ /* 0x0083e2000c10190c */
[CC--:B--2---:R-:W-:Y:S01]  /*18e70*/  LEA R4, P1, R10.reuse, R3.reuse, 0x2 ;  /* 0x000000030a047211 */ /* 0x0c4fe200078210ff */
[----:B------:R-:W-:Y:S01]  /*18e80*/  ULDC UR4, c[0x0][0x248] ;  /* 0x0000920000047ab9 */ /* 0x000fe20000000800 */
[----:B------:R-:W-:Y:S01]  /*18e90*/  VIADD R12, R11, UR5 ;  /* 0x000000050b0c7c36 */ /* 0x000fe20008000000 */
[----:B------:R-:W-:Y:S02]  /*18ea0*/  LEA R8, P6, R9, R3, 0x2 ;  /* 0x0000000309087211 */ /* 0x000fe400078c10ff */
[----:B------:R-:W-:Y:S01]  /*18eb0*/  LEA.HI.X.SX32 R5, R10, R242, 0x2, P1 ;  /* 0x000000f20a057211 */ /* 0x000fe200008f16ff */
[----:B------:R-:W-:Y:S01]  /*18ec0*/  VIADD R13, R12, UR6 ;  /* 0x000000060c0d7c36 */ /* 0x000fe20008000000 */
[C---:B------:R-:W-:Y:S02]  /*18ed0*/  LOP3.LUT R2, R0.reuse, 0xfe, RZ, 0xfc, !PT ;  /* 0x000000fe00027812 */ /* 0x040fe400078efcff */
[----:B------:R-:W-:-:S02]  /*18ee0*/  LOP3.LUT R0, R0, 0xff, RZ, 0xfc, !PT ;  /* 0x000000ff00007812 */ /* 0x000fc400078efcff */
[-C--:B-1----:R-:W-:Y:S01]  /*18ef0*/  LEA R6, P1, R11, R3.reuse, 0x2 ;  /* 0x000000030b067211 */ /* 0x082fe200078210ff */
[----:B------:R-:W-:Y:S01]  /*18f00*/  VIADD R14, R13, UR4 ;  /* 0x000000040d0e7c36 */ /* 0x000fe20008000000 */
[-C--:B------:R-:W-:Y:S01]  /*18f10*/  LEA.HI.X.SX32 R9, R9, R242.reuse, 0x2, P6 ;  /* 0x000000f209097211 */ /* 0x080fe200030f16ff */
[----:B------:R-:W-:Y:S01]  /*18f20*/  ULDC UR4, c[0x0][0x22c] ;  /* 0x00008b0000047ab9 */ /* 0x000fe20000000800 */
[----:B------:R-:W-:Y:S02]  /*18f30*/  LEA R10, P6, R12, R3, 0x2 ;  /* 0x000000030c0a7211 */ /* 0x000fe400078c10ff */
[----:B------:R-:W-:Y:S02]  /*18f40*/  LEA.HI.X.SX32 R7, R11, R242, 0x2, P1 ;  /* 0x000000f20b077211 */ /* 0x000fe400008f16ff */
[----:B------:R-:W-:Y:S02]  /*18f50*/  ISETP.LT.AND P1, PT, R2, UR7, !P0 ;  /* 0x0000000702007c0c */ /* 0x000fe4000c721270 */
[----:B------:R-:W-:-:S02]  /*18f60*/  ISETP.LT.AND P0, PT, R0, UR4, !P0 ;  /* 0x0000000400007c0c */ /* 0x000fc4000c701270 */
[-C--:B------:R-:W-:Y:S02]  /*18f70*/  LEA.HI.X.SX32 R11, R12, R242.reuse, 0x2, P6 ;  /* 0x000000f20c0b7211 */ /* 0x080fe400030f16ff */
[CC--:B------:R-:W-:Y:S01]  /*18f80*/  LEA R12, P6, R13.reuse, R3.reuse, 0x2 ;  /* 0x000000030d0c7211 */ /* 0x0c0fe200078c10ff */
[----:B------:R1:W-:Y:S03]  /*18f90*/  @P5 STG.E desc[UR12][R4.64], R149 ;  /* 0x0000009504005986 */ /* 0x0003e6000c10190c */
[----:B------:R-:W-:Y:S01]  /*18fa0*/  LEA.HI.X.SX32 R13, R13, R242, 0x2, P6 ;  /* 0x000000f20d0d7211 */ /* 0x000fe200030f16ff */
[----:B------:R1:W-:Y:S01]  /*18fb0*/  @P4 STG.E desc[UR12][R8.64], R17 ;  /* 0x0000001108004986 */ /* 0x0003e2000c10190c */
[----:B------:R-:W-:-:S03]  /*18fc0*/  LEA R2, P6, R14, R3, 0x2 ;  /* 0x000000030e027211 */ /* 0x000fc600078c10ff */
[----:B------:R1:W-:Y:S04]  /*18fd0*/  @P3 STG.E desc[UR12][R6.64], R150 ;  /* 0x0000009606003986 */ /* 0x0003e8000c10190c */
[----:B------:R1:W-:Y:S01]  /*18fe0*/  @P2 STG.E desc[UR12][R10.64], R18 ;  /* 0x000000120a002986 */ /* 0x0003e2000c10190c */
[----:B------:R-:W-:-:S03]  /*18ff0*/  LEA.HI.X.SX32 R3, R14, R242, 0x2, P6 ;  /* 0x000000f20e037211 */ /* 0x000fc600030f16ff */
[----:B------:R1:W-:Y:S01]  /*19000*/  @P1 STG.E desc[UR12][R12.64], R151 ;  /* 0x000000970c001986 */ /* 0x0003e2000c10190c */
[----:B------:R-:W-:Y:S05]  /*19010*/  @!P0 EXIT ;  /* 0x000000000000894d */ /* 0x000fea0003800000 */
[----:B------:R-:W-:Y:S01]  /*19020*/  STG.E desc[UR12][R2.64], R19 ;  /* 0x0000001302007986 */ /* 0x000fe2000c10190c */
[----:B------:R-:W-:Y:S05]  /*19030*/  EXIT ;  /* 0x000000000000794d */ /* 0x000fea0003800000 */
.L_x_2:
[----:B------:R-:W-:-:S00]  /*19040*/  BRA `(.L_x_2) ;  /* 0xfffffffc00fc7947 */ /* 0x000fc0000383ffff */
[----:B------:R-:W-:-:S00]  /*19050*/  NOP ;  /* 0x0000000000007918 */ /* 0x000fc00000000000 */
        /* <DEDUP_REMOVED lines=10> */
.L_x_3:


//--------------------- .nv.shared.matmul_kernel  --------------------------
	.section	.nv.shared.matmul_kernel,"aw",@nobits
	.sectionflags	@""
	.align	16
	.zero		1024


//--------------------- .nv.shared.reserved.0     --------------------------
	.section	.nv.shared.reserved.0,"aw",@nobits
	.weak		__nv_reservedSMEM_offset_0_alias
	.size		__nv_reservedSMEM_offset_0_alias, 0, 0
	.other		__nv_reservedSMEM_offset_0_alias,@"STO_CUDA_RESERVED_SHARED STV_DEFAULT"
__nv_reservedSMEM_offset_0_alias:
	.zero		0


//--------------------- .nv.constant0.matmul_kernel --------------------------
	.section	.nv.constant0.matmul_kernel,"a",@progbits
	.sectionflags	@""
	.align	4
.nv.constant0.matmul_kernel:
	.zero		608


//--------------------- SYMBOLS --------------------------

	.type		.nv.reservedSmem.offset0,@object
	.size		.nv.reservedSmem.offset0,0x4
